def attn_fwd(
    Q,
    K,
    V,
    Out,
    Lse,
    sm_scale,
    stride_qz,
    stride_qh,
    stride_qm,
    stride_qk,
    stride_kz,
    stride_kh,
    stride_kn,
    stride_kk,
    stride_vz,
    stride_vh,
    stride_vn,
    stride_vk,
    stride_oz,
    stride_oh,
    stride_om,
    stride_ok,
    seqlen_q,
    seqlen_k,
    BLOCK_M: tl.constexpr,
    BLOCK_N: tl.constexpr,
    HEAD_DIM: tl.constexpr,
    CAUSAL: tl.constexpr,
):
    start_m = tl.program_id(0)
    off_hz = tl.program_id(1)
    q_off = off_hz * stride_qh
    k_off = off_hz * stride_kh
    v_off = off_hz * stride_vh
    offs_m = start_m * BLOCK_M + tl.arange(0, BLOCK_M)
    offs_d = tl.arange(0, HEAD_DIM)
    offs_n = tl.arange(0, BLOCK_N)
    q_ptrs = Q + q_off + offs_m[:, None] * stride_qm + offs_d[None, :] * stride_qk
    k_ptrs = K + k_off + offs_d[:, None] * stride_kk + offs_n[None, :] * stride_kn
    v_ptrs = V + v_off + offs_n[:, None] * stride_vn + offs_d[None, :] * stride_vk
    m_i = tl.full([BLOCK_M], float("-inf"), dtype=tl.float32)
    l_i = tl.zeros([BLOCK_M], dtype=tl.float32) + 1.0
    acc = tl.zeros([BLOCK_M, HEAD_DIM], dtype=tl.float32)
    q = tl.load(q_ptrs)
    acc, l_i, m_i = _attn_fwd_inner(
        acc,
        l_i,
        m_i,
        q,
        k_ptrs,
        v_ptrs,
        sm_scale,
        stride_kn,
        stride_vn,
        start_m,
        seqlen_k,
        BLOCK_M,
        BLOCK_N,
        HEAD_DIM,
        CAUSAL,
    )
    acc = acc / l_i[:, None]
    lse = m_i + tl.math.log2(l_i) / 1.4426950408889634
    o_ptrs = (
        Out
        + off_hz * stride_oh
        + offs_m[:, None] * stride_om
        + offs_d[None, :] * stride_ok
    )
    tl.store(o_ptrs, acc.to(Out.dtype.element_ty))
    tl.store(Lse + off_hz * seqlen_q + offs_m, lse)

# config = {"BLOCK_M": 64, "BLOCK_N": 32, "HEAD_DIM": 32, "arch": "sm_100", "causal": true, "dtype": "fp16", "num_stages": 4, "num_warps": 4}
# arch = sm_100


// ===== COMPILED SASS (sm_100a) =====

	.target	sm_100a

	.elftype	@"ET_EXEC"


//--------------------- .note.nv.tkinfo           --------------------------
	.section	.note.nv.tkinfo,"",@"SHT_NOTE"
	.sectionflags	@"SHF_NOTE_NV_TKINFO"
	.tkinfo
        /*0018*/ 	.word	0x00000081
        /*0030*/ 	.string	""
        /*0030*/ 	.string	"ptxas-blackwell"
        /*0030*/ 	.string	"Cuda compilation tools, release 12.9, V12.9.86"
        /*0030*/ 	.string	"Build cuda_12.9.r12.9/compiler.36037853_0"
        /*0030*/ 	.string	"-v  -suppress-debug-info  -lineinfo  -arch sm_100a "



//--------------------- .note.nv.cuver            --------------------------
	.section	.note.nv.cuver,"",@"SHT_NOTE"
	.sectionflags	@"SHF_NOTE_NV_CUVER"
        /*0018*/ 	.short	0x0001
        /*001a*/ 	.short	0x0064
        /*001c*/ 	.short	0x0001
        /*001e*/ 	.short	0x0000
        /*0020*/ 	.short	0x0001
        /*0022*/ 	.short	0x0000


//--------------------- .nv.info                  --------------------------
	.section	.nv.info,"",@"SHT_CUDA_INFO"
	.align	4


	//----- nvinfo : EIATTR_REGCOUNT
	.align		4
        /*0000*/ 	.byte	0x04, 0x2f
        /*0002*/ 	.short	(.L_5 - .L_4)
	.align		4
.L_4:
        /*0004*/ 	.word	index@(attn_fwd)
        /*0008*/ 	.word	0x00000048


	//----- nvinfo : EIATTR_FRAME_SIZE
	.align		4
.L_5:
        /*000c*/ 	.byte	0x04, 0x11
        /*000e*/ 	.short	(.L_7 - .L_6)
	.align		4
.L_6:
        /*0010*/ 	.word	index@($__internal_2_$__cuda_sm10x_tcgen05_guardrail_trap_unallocated_columns_being_dealloced)
        /*0014*/ 	.word	0x00000000


	//----- nvinfo : EIATTR_FRAME_SIZE
	.align		4
.L_7:
        /*0018*/ 	.byte	0x04, 0x11
        /*001a*/ 	.short	(.L_9 - .L_8)
	.align		4
.L_8:
        /*001c*/ 	.word	index@($__internal_1_$__cuda_sm10x_tcgen05_guardrail_trap_phase_invalid_during_alloc)
        /*0020*/ 	.word	0x00000000


	//----- nvinfo : EIATTR_FRAME_SIZE
	.align		4
.L_9:
        /*0024*/ 	.byte	0x04, 0x11
        /*0026*/ 	.short	(.L_11 - .L_10)
	.align		4
.L_10:
        /*0028*/ 	.word	index@($__internal_0_$__cuda_sm10x_tcgen05_guardrail_trap_col_being_dealloced_not_returned_by_alloc)
        /*002c*/ 	.word	0x00000000


	//----- nvinfo : EIATTR_FRAME_SIZE
	.align		4
.L_11:
        /*0030*/ 	.byte	0x04, 0x11
        /*0032*/ 	.short	(.L_13 - .L_12)
	.align		4
.L_12:
        /*0034*/ 	.word	index@(attn_fwd)
        /*0038*/ 	.word	0x00000000


	//----- nvinfo : EIATTR_MIN_STACK_SIZE
	.align		4
.L_13:
        /*003c*/ 	.byte	0x04, 0x12
        /*003e*/ 	.short	(.L_15 - .L_14)
	.align		4
.L_14:
        /*0040*/ 	.word	index@(attn_fwd)
        /*0044*/ 	.word	0x00000000
.L_15:


//--------------------- .nv.info.attn_fwd         --------------------------
	.section	.nv.info.attn_fwd,"",@"SHT_CUDA_INFO"
	.sectionflags	@""
	.align	4


	//----- nvinfo : EIATTR_CUDA_API_VERSION
	.align		4
        /*0000*/ 	.byte	0x04, 0x37
        /*0002*/ 	.short	(.L_17 - .L_16)
.L_16:
        /*0004*/ 	.word	0x00000081


	//----- nvinfo : EIATTR_KPARAM_INFO
	.align		4
.L_17:
        /*0008*/ 	.byte	0x04, 0x17
        /*000a*/ 	.short	(.L_19 - .L_18)
.L_18:
        /*000c*/ 	.word	0x00000000
        /*0010*/ 	.short	0x0019
        /*0012*/ 	.short	0x0080
        /*0014*/ 	.byte	0x00, 0xf4, 0x21, 0x00


	//----- nvinfo : EIATTR_KPARAM_INFO
	.align		4
.L_19:
        /*0018*/ 	.byte	0x04, 0x17
        /*001a*/ 	.short	(.L_21 - .L_20)
.L_20:
        /*001c*/ 	.word	0x00000000
        /*0020*/ 	.short	0x0018
        /*0022*/ 	.short	0x0078
        /*0024*/ 	.byte	0x00, 0xf4, 0x21, 0x00


	//----- nvinfo : EIATTR_KPARAM_INFO
	.align		4
.L_21:
        /*0028*/ 	.byte	0x04, 0x17
        /*002a*/ 	.short	(.L_23 - .L_22)
.L_22:
        /*002c*/ 	.word	0x00000000
        /*0030*/ 	.short	0x0017
        /*0032*/ 	.short	0x0070
        /*0034*/ 	.byte	0x00, 0xf0, 0x11, 0x00


	//----- nvinfo : EIATTR_KPARAM_INFO
	.align		4
.L_23:
        /*0038*/ 	.byte	0x04, 0x17
        /*003a*/ 	.short	(.L_25 - .L_24)
.L_24:
        /*003c*/ 	.word	0x00000000
        /*0040*/ 	.short	0x0016
        /*0042*/ 	.short	0x006c
        /*0044*/ 	.byte	0x00, 0xf0, 0x11, 0x00


	//----- nvinfo : EIATTR_KPARAM_INFO
	.align		4
.L_25:
        /*0048*/ 	.byte	0x04, 0x17
        /*004a*/ 	.short	(.L_27 - .L_26)
.L_26:
        /*004c*/ 	.word	0x00000000
        /*0050*/ 	.short	0x0015
        /*0052*/ 	.short	0x0068
        /*0054*/ 	.byte	0x00, 0xf0, 0x11, 0x00


	//----- nvinfo : EIATTR_KPARAM_INFO
	.align		4
.L_27:
        /*0058*/ 	.byte	0x04, 0x17
        /*005a*/ 	.short	(.L_29 - .L_28)
.L_28:
        /*005c*/ 	.word	0x00000000
        /*0060*/ 	.short	0x0014
        /*0062*/ 	.short	0x0064
        /*0064*/ 	.byte	0x00, 0xf0, 0x11, 0x00


	//----- nvinfo : EIATTR_KPARAM_INFO
	.align		4
.L_29:
        /*0068*/ 	.byte	0x04, 0x17
        /*006a*/ 	.short	(.L_31 - .L_30)
.L_30:
        /*006c*/ 	.word	0x00000000
        /*0070*/ 	.short	0x0013
        /*0072*/ 	.short	0x0060
        /*0074*/ 	.byte	0x00, 0xf0, 0x11, 0x00


	//----- nvinfo : EIATTR_KPARAM_INFO
	.align		4
.L_31:
        /*0078*/ 	.byte	0x04, 0x17
        /*007a*/ 	.short	(.L_33 - .L_32)
.L_32:
        /*007c*/ 	.word	0x00000000
        /*0080*/ 	.short	0x0012
        /*0082*/ 	.short	0x005c
        /*0084*/ 	.byte	0x00, 0xf0, 0x11, 0x00


	//----- nvinfo : EIATTR_KPARAM_INFO
	.align		4
.L_33:
        /*0088*/ 	.byte	0x04, 0x17
        /*008a*/ 	.short	(.L_35 - .L_34)
.L_34:
        /*008c*/ 	.word	0x00000000
        /*0090*/ 	.short	0x0011
        /*0092*/ 	.short	0x0058
        /*0094*/ 	.byte	0x00, 0xf0, 0x11, 0x00


	//----- nvinfo : EIATTR_KPARAM_INFO
	.align		4
.L_35:
        /*0098*/ 	.byte	0x04, 0x17
        /*009a*/ 	.short	(.L_37 - .L_36)
.L_36:
        /*009c*/ 	.word	0x00000000
        /*00a0*/ 	.short	0x0010
        /*00a2*/ 	.short	0x0054
        /*00a4*/ 	.byte	0x00, 0xf0, 0x11, 0x00


	//----- nvinfo : EIATTR_KPARAM_INFO
	.align		4
.L_37:
        /*00a8*/ 	.byte	0x04, 0x17
        /*00aa*/ 	.short	(.L_39 - .L_38)
.L_38:
        /*00ac*/ 	.word	0x00000000
        /*00b0*/ 	.short	0x000f
        /*00b2*/ 	.short	0x0050
        /*00b4*/ 	.byte	0x00, 0xf0, 0x11, 0x00


	//----- nvinfo : EIATTR_KPARAM_INFO
	.align		4
.L_39:
        /*00b8*/ 	.byte	0x04, 0x17
        /*00ba*/ 	.short	(.L_41 - .L_40)
.L_40:
        /*00bc*/ 	.word	0x00000000
        /*00c0*/ 	.short	0x000e
        /*00c2*/ 	.short	0x004c
        /*00c4*/ 	.byte	0x00, 0xf0, 0x11, 0x00


	//----- nvinfo : EIATTR_KPARAM_INFO
	.align		4
.L_41:
        /*00c8*/ 	.byte	0x04, 0x17
        /*00ca*/ 	.short	(.L_43 - .L_42)
.L_42:
        /*00cc*/ 	.word	0x00000000
        /*00d0*/ 	.short	0x000d
        /*00d2*/ 	.short	0x0048
        /*00d4*/ 	.byte	0x00, 0xf0, 0x11, 0x00


	//----- nvinfo : EIATTR_KPARAM_INFO
	.align		4
.L_43:
        /*00d8*/ 	.byte	0x04, 0x17
        /*00da*/ 	.short	(.L_45 - .L_44)
.L_44:
        /*00dc*/ 	.word	0x00000000
        /*00e0*/ 	.short	0x000c
        /*00e2*/ 	.short	0x0044
        /*00e4*/ 	.byte	0x00, 0xf0, 0x11, 0x00


	//----- nvinfo : EIATTR_KPARAM_INFO
	.align		4
.L_45:
        /*00e8*/ 	.byte	0x04, 0x17
        /*00ea*/ 	.short	(.L_47 - .L_46)
.L_46:
        /*00ec*/ 	.word	0x00000000
        /*00f0*/ 	.short	0x000b
        /*00f2*/ 	.short	0x0040
        /*00f4*/ 	.byte	0x00, 0xf0, 0x11, 0x00


	//----- nvinfo : EIATTR_KPARAM_INFO
	.align		4
.L_47:
        /*00f8*/ 	.byte	0x04, 0x17
        /*00fa*/ 	.short	(.L_49 - .L_48)
.L_48:
        /*00fc*/ 	.word	0x00000000
        /*0100*/ 	.short	0x000a
        /*0102*/ 	.short	0x003c
        /*0104*/ 	.byte	0x00, 0xf0, 0x11, 0x00


	//----- nvinfo : EIATTR_KPARAM_INFO
	.align		4
.L_49:
        /*0108*/ 	.byte	0x04, 0x17
        /*010a*/ 	.short	(.L_51 - .L_50)
.L_50:
        /*010c*/ 	.word	0x00000000
        /*0110*/ 	.short	0x0009
        /*0112*/ 	.short	0x0038
        /*0114*/ 	.byte	0x00, 0xf0, 0x11, 0x00


	//----- nvinfo : EIATTR_KPARAM_INFO
	.align		4
.L_51:
        /*0118*/ 	.byte	0x04, 0x17
        /*011a*/ 	.short	(.L_53 - .L_52)
.L_52:
        /*011c*/ 	.word	0x00000000
        /*0120*/ 	.short	0x0008
        /*0122*/ 	.short	0x0034
        /*0124*/ 	.byte	0x00, 0xf0, 0x11, 0x00


	//----- nvinfo : EIATTR_KPARAM_INFO
	.align		4
.L_53:
        /*0128*/ 	.byte	0x04, 0x17
        /*012a*/ 	.short	(.L_55 - .L_54)
.L_54:
        /*012c*/ 	.word	0x00000000
        /*0130*/ 	.short	0x0007
        /*0132*/ 	.short	0x0030
        /*0134*/ 	.byte	0x00, 0xf0, 0x11, 0x00


	//----- nvinfo : EIATTR_KPARAM_INFO
	.align		4
.L_55:
        /*0138*/ 	.byte	0x04, 0x17
        /*013a*/ 	.short	(.L_57 - .L_56)
.L_56:
        /*013c*/ 	.word	0x00000000
        /*0140*/ 	.short	0x0006
        /*0142*/ 	.short	0x002c
        /*0144*/ 	.byte	0x00, 0xf0, 0x11, 0x00


	//----- nvinfo : EIATTR_KPARAM_INFO
	.align		4
.L_57:
        /*0148*/ 	.byte	0x04, 0x17
        /*014a*/ 	.short	(.L_59 - .L_58)
.L_58:
        /*014c*/ 	.word	0x00000000
        /*0150*/ 	.short	0x0005
        /*0152*/ 	.short	0x0028
        /*0154*/ 	.byte	0x00, 0xf0, 0x11, 0x00


	//----- nvinfo : EIATTR_KPARAM_INFO
	.align		4
.L_59:
        /*0158*/ 	.byte	0x04, 0x17
        /*015a*/ 	.short	(.L_61 - .L_60)
.L_60:
        /*015c*/ 	.word	0x00000000
        /*0160*/ 	.short	0x0004
        /*0162*/ 	.short	0x0020
        /*0164*/ 	.byte	0x00, 0xf4, 0x21, 0x00


	//----- nvinfo : EIATTR_KPARAM_INFO
	.align		4
.L_61:
        /*0168*/ 	.byte	0x04, 0x17
        /*016a*/ 	.short	(.L_63 - .L_62)
.L_62:
        /*016c*/ 	.word	0x00000000
        /*0170*/ 	.short	0x0003
        /*0172*/ 	.short	0x0018
        /*0174*/ 	.byte	0x00, 0xf4, 0x21, 0x00


	//----- nvinfo : EIATTR_KPARAM_INFO
	.align		4
.L_63:
        /*0178*/ 	.byte	0x04, 0x17
        /*017a*/ 	.short	(.L_65 - .L_64)
.L_64:
        /*017c*/ 	.word	0x00000000
        /*0180*/ 	.short	0x0002
        /*0182*/ 	.short	0x0010
        /*0184*/ 	.byte	0x00, 0xf4, 0x21, 0x00


	//----- nvinfo : EIATTR_KPARAM_INFO
	.align		4
.L_65:
        /*0188*/ 	.byte	0x04, 0x17
        /*018a*/ 	.short	(.L_67 - .L_66)
.L_66:
        /*018c*/ 	.word	0x00000000
        /*0190*/ 	.short	0x0001
        /*0192*/ 	.short	0x0008
        /*0194*/ 	.byte	0x00, 0xf4, 0x21, 0x00


	//----- nvinfo : EIATTR_KPARAM_INFO
	.align		4
.L_67:
        /*0198*/ 	.byte	0x04, 0x17
        /*019a*/ 	.short	(.L_69 - .L_68)
.L_68:
        /*019c*/ 	.word	0x00000000
        /*01a0*/ 	.short	0x0000
        /*01a2*/ 	.short	0x0000
        /*01a4*/ 	.byte	0x00, 0xf4, 0x21, 0x00


	//----- nvinfo : EIATTR_AT_ENTRY_FRAGMENTS
	.align		4
.L_69:
        /*01a8*/ 	.byte	0x04, 0x4f
        /*01aa*/ 	.short	(.L_71 - .L_70)


	//   ....[0]....
.L_70:
        /*01ac*/ 	.word	0x00000004


	//----- nvinfo : EIATTR_RESERVED_SMEM_USED
	.align		4
.L_71:
        /*01b0*/ 	.byte	0x01, 0x41
	.zero		2


	//----- nvinfo : EIATTR_SPARSE_MMA_MASK
	.align		4
        /*01b4*/ 	.byte	0x03, 0x50
        /*01b6*/ 	.short	0x0000


	//----- nvinfo : EIATTR_TCGEN05_1CTA_USED
	.align		4
        /*01b8*/ 	.byte	0x01, 0x51
	.zero		2


	//----- nvinfo : EIATTR_MAXREG_COUNT
	.align		4
        /*01bc*/ 	.byte	0x03, 0x1b
        /*01be*/ 	.short	0x00ff


	//----- nvinfo : EIATTR_NUM_BARRIERS
	.align		4
        /*01c0*/ 	.byte	0x02, 0x4c
        /*01c2*/ 	.byte	0x01
	.zero		1


	//----- nvinfo : EIATTR_INT_WARP_WIDE_INSTR_OFFSETS
	.align		4
        /*01c4*/ 	.byte	0x04, 0x31
        /*01c6*/ 	.short	(.L_73 - .L_72)


	//   ....[0]....
.L_72:
        /*01c8*/ 	.word	0x00000b50


	//   ....[1]....
        /*01cc*/ 	.word	0x00000b80


	//   ....[2]....
        /*01d0*/ 	.word	0x00001030


	//   ....[3]....
        /*01d4*/ 	.word	0x00001200


	//   ....[4]....
        /*01d8*/ 	.word	0x00002880


	//   ....[5]....
        /*01dc*/ 	.word	0x00004c40


	//   ....[6]....
        /*01e0*/ 	.word	0x00004c90


	//----- nvinfo : EIATTR_COOP_GROUP_MASK_REGIDS
	.align		4
.L_73:
        /*01e4*/ 	.byte	0x04, 0x29
        /*01e6*/ 	.short	(.L_75 - .L_74)


	//   ....[0]....
.L_74:
        /*01e8*/ 	.word	0xffffffff


	//   ....[1]....
        /*01ec*/ 	.word	0xffffffff


	//   ....[2]....
        /*01f0*/ 	.word	0xffffffff


	//   ....[3]....
        /*01f4*/ 	.word	0xffffffff


	//   ....[4]....
        /*01f8*/ 	.word	0xffffffff


	//   ....[5]....
        /*01fc*/ 	.word	0xffffffff


	//   ....[6]....
        /*0200*/ 	.word	0xffffffff


	//   ....[7]....
        /*0204*/ 	.word	0xffffffff


	//----- nvinfo : EIATTR_COOP_GROUP_INSTR_OFFSETS
	.align		4
.L_75:
        /*0208*/ 	.byte	0x04, 0x28
        /*020a*/ 	.short	(.L_77 - .L_76)


	//   ....[0]....
.L_76:
        /*020c*/ 	.word	0x00000060


	//   ....[1]....
        /*0210*/ 	.word	0x00000320


	//   ....[2]....
        /*0214*/ 	.word	0x00001ba0


	//   ....[3]....
        /*0218*/ 	.word	0x00002030


	//   ....[4]....
        /*021c*/ 	.word	0x000031a0


	//   ....[5]....
        /*0220*/ 	.word	0x00003610


	//   ....[6]....
        /*0224*/ 	.word	0x00004ad0


	//   ....[7]....
        /*0228*/ 	.word	0x00004d40


	//----- nvinfo : EIATTR_VRC_CTA_INIT_COUNT
	.align		4
.L_77:
        /*022c*/ 	.byte	0x02, 0x4a
        /*022e*/ 	.byte	0x80
	.zero		1


	//----- nvinfo : EIATTR_MBARRIER_INSTR_OFFSETS
	.align		4
        /*0230*/ 	.byte	0x04, 0x39
        /*0232*/ 	.short	(.L_79 - .L_78)


	//   ....[0]....
.L_78:
        /*0234*/ 	.word	0x00000ea0
        /*0238*/ 	.word	0x000000ff
        /*023c*/ 	.word	0x00002800
        /*0240*/ 	.short	0x0100
        /*0242*/ 	.byte	0x0d
	.zero		1


	//   ....[1]....
        /*0244*/ 	.word	0x000011c0
        /*0248*/ 	.word	0x000000ff
        /*024c*/ 	.word	0x00002808
        /*0250*/ 	.short	0x0100
        /*0252*/ 	.byte	0x0d
	.zero		1


	//   ....[2]....
        /*0254*/ 	.word	0x00001400
        /*0258*/ 	.word	0x000000ff
        /*025c*/ 	.word	0x00001800
        /*0260*/ 	.short	0x0100
        /*0262*/ 	.byte	0x0d
	.zero		1


	//   ....[3]....
        /*0264*/ 	.word	0x000015e0
        /*0268*/ 	.word	0x000000ff
        /*026c*/ 	.word	0x00001800
        /*0270*/ 	.short	0x010a
        /*0272*/ 	.byte	0x0d
	.zero		1


	//   ....[4]....
        /*0274*/ 	.word	0x00001650
        /*0278*/ 	.word	0x000000ff
        /*027c*/ 	.word	0x00001800
        /*0280*/ 	.short	0x0108
        /*0282*/ 	.byte	0x0d
	.zero		1


	//   ....[5]....
        /*0284*/ 	.word	0x00002950
        /*0288*/ 	.word	0x000000ff
        /*028c*/ 	.word	0x00002810
        /*0290*/ 	.short	0x0100
        /*0292*/ 	.byte	0x0d
	.zero		1


	//   ....[6]....
        /*0294*/ 	.word	0x00002a70
        /*0298*/ 	.word	0x000000ff
        /*029c*/ 	.word	0x00002810
        /*02a0*/ 	.short	0x010a
        /*02a2*/ 	.byte	0x0d
	.zero		1


	//   ....[7]....
        /*02a4*/ 	.word	0x000031b0
        /*02a8*/ 	.word	0x000000ff
        /*02ac*/ 	.word	0x00002810
        /*02b0*/ 	.short	0x0108
        /*02b2*/ 	.byte	0x0d
	.zero		1


	//   ....[8]....
        /*02b4*/ 	.word	0x00003500
        /*02b8*/ 	.word	0x000000ff
        /*02bc*/ 	.word	0x00000000
        /*02c0*/ 	.short	0x010a
        /*02c2*/ 	.byte	0x21
	.zero		1


	//   ....[9]....
        /*02c4*/ 	.word	0x00003c90
        /*02c8*/ 	.word	0x000000ff
        /*02cc*/ 	.word	0x00000000
        /*02d0*/ 	.short	0x010a
        /*02d2*/ 	.byte	0x21
	.zero		1


	//   ....[10]....
        /*02d4*/ 	.word	0x00003df0
        /*02d8*/ 	.word	0x000000ff
        /*02dc*/ 	.word	0x00002800
        /*02e0*/ 	.short	0x0108
        /*02e2*/ 	.byte	0x0d
	.zero		1


	//   ....[11]....
        /*02e4*/ 	.word	0x00003f10
        /*02e8*/ 	.word	0x000000ff
        /*02ec*/ 	.word	0x00002808
        /*02f0*/ 	.short	0x0108
        /*02f2*/ 	.byte	0x0d
	.zero		1


	//   ....[12]....
        /*02f4*/ 	.word	0x00004d60
        /*02f8*/ 	.word	0x000000ff
        /*02fc*/ 	.word	0x00001800
        /*0300*/ 	.short	0x010a
        /*0302*/ 	.byte	0x0d
	.zero		1


	//   ....[13]....
        /*0304*/ 	.word	0x00004d90
        /*0308*/ 	.word	0x000000ff
        /*030c*/ 	.word	0x00002810
        /*0310*/ 	.short	0x010a
        /*0312*/ 	.byte	0x0d
	.zero		1


	//   ....[14]....
        /*0314*/ 	.word	0x00004dc0
        /*0318*/ 	.word	0x000000ff
        /*031c*/ 	.word	0x00000000
        /*0320*/ 	.short	0x010a
        /*0322*/ 	.byte	0x21
	.zero		1


	//   ....[15]....
        /*0324*/ 	.word	0x00004df0
        /*0328*/ 	.word	0x000000ff
        /*032c*/ 	.word	0x00000000
        /*0330*/ 	.short	0x010a
        /*0332*/ 	.byte	0x21
	.zero		1


	//----- nvinfo : EIATTR_NUM_MBARRIERS
	.align		4
.L_79:
        /*0334*/ 	.byte	0x03, 0x38
        /*0336*/ 	.short	0xffff


	//----- nvinfo : EIATTR_EXIT_INSTR_OFFSETS
	.align		4
        /*0338*/ 	.byte	0x04, 0x1c
        /*033a*/ 	.short	(.L_81 - .L_80)


	//   ....[0]....
.L_80:
        /*033c*/ 	.word	0x00004d50


	//----- nvinfo : EIATTR_REQNTID
	.align		4
.L_81:
        /*0340*/ 	.byte	0x04, 0x10
        /*0342*/ 	.short	(.L_83 - .L_82)
.L_82:
        /*0344*/ 	.word	0x00000080
        /*0348*/ 	.word	0x00000001
        /*034c*/ 	.word	0x00000001


	//----- nvinfo : EIATTR_CRS_STACK_SIZE
	.align		4
.L_83:
        /*0350*/ 	.byte	0x04, 0x1e
        /*0352*/ 	.short	(.L_85 - .L_84)
.L_84:
        /*0354*/ 	.word	0x00000000


	//----- nvinfo : EIATTR_CBANK_PARAM_SIZE
	.align		4
.L_85:
        /*0358*/ 	.byte	0x03, 0x19
        /*035a*/ 	.short	0x0088


	//----- nvinfo : EIATTR_PARAM_CBANK
	.align		4
        /*035c*/ 	.byte	0x04, 0x0a
        /*035e*/ 	.short	(.L_87 - .L_86)
	.align		4
.L_86:
        /*0360*/ 	.word	index@(.nv.constant0.attn_fwd)
        /*0364*/ 	.short	0x0380
        /*0366*/ 	.short	0x0088


	//----- nvinfo : EIATTR_SW_WAR
	.align		4
.L_87:
        /*0368*/ 	.byte	0x04, 0x36
        /*036a*/ 	.short	(.L_89 - .L_88)
.L_88:
        /*036c*/ 	.word	0x00000008
.L_89:


//--------------------- .nv.compat                --------------------------
	.section	.nv.compat,"",@"SHT_CUDA_COMPAT_INFO"
	.align	4
        /*0000*/ 	.byte	0x02, 0x02, 0x02, 0x00, 0x02, 0x05, 0x05, 0x00, 0x02, 0x03, 0x00, 0x00, 0x02, 0x06, 0x01, 0x00


//--------------------- .nv.callgraph             --------------------------
	.section	.nv.callgraph,"",@"SHT_CUDA_CALLGRAPH"
	.align	4
	.sectionentsize	8
	.align		4
        /*0000*/ 	.word	0x00000000
	.align		4
        /*0004*/ 	.word	0xffffffff
	.align		4
        /*0008*/ 	.word	0x00000000
	.align		4
        /*000c*/ 	.word	0xfffffffe
	.align		4
        /*0010*/ 	.word	0x00000000
	.align		4
        /*0014*/ 	.word	0xfffffffd
	.align		4
        /*0018*/ 	.word	0x00000000
	.align		4
        /*001c*/ 	.word	0xfffffffc


//--------------------- .nv.constant4             --------------------------
	.section	.nv.constant4,"a",@progbits
	.align	8
	.align		8
.nv.constant4:
        /*0000*/ 	.dword	_$_str


//--------------------- .text.attn_fwd            --------------------------
	.section	.text.attn_fwd,"ax",@progbits
	.align	128
        .global         attn_fwd
        .type           attn_fwd,@function
        .size           attn_fwd,(.L_x_31 - attn_fwd)
        .other          attn_fwd,@"STO_CUDA_ENTRY STV_DEFAULT"
attn_fwd:
.text.attn_fwd:
[----:B------:R-:W0:Y:S01]  /*0000*/  LDC R1, c[0x0][0x37c] ;  /* 0x0000df00ff017b82 */ /* 0x000e220000000800 */
[----:B------:R-:W1:Y:S02]  /*0010*/  S2R R0, SR_TID.X ;  /* 0x0000000000007919 */ /* 0x000e640000002100 */
[----:B-1----:R-:W-:-:S13]  /*0020*/  ISETP.GE.U32.AND P0, PT, R0, 0x20, PT ;  /* 0x000000200000780c */ /* 0x002fda0003f06070 */
[----:B------:R-:W-:Y:S02]  /*0030*/  VOTEU.ANY UP1, P0 ;  /* 0x0000000000ff7886 */ /* 0x000fe40000020100 */
[----:B0-----:R-:W-:Y:S05]  /*0040*/  BRA.U UP1, `(.L_x_0) ;  /* 0x0000000101b87547 */ /* 0x001fea000b800000 */
[----:B------:R-:W0:Y:S01]  /*0050*/  S2UR UR6, SR_CgaCtaId ;  /* 0x00000000000679c3 */ /* 0x000e220000008800 */
[----:B------:R-:W-:Y:S01]  /*0060*/  NOP ;  /* 0x0000000000007918 */ /* 0x000fe20000000000 */
[----:B------:R-:W-:Y:S02]  /*0070*/  UMOV UR4, 0x40 ;  /* 0x0000004000047882 */ /* 0x000fe40000000000 */
[----:B0-----:R-:W-:-:S09]  /*0080*/  ULEA UR4, UR6, UR4, 0x18 ;  /* 0x0000000406047291 */ /* 0x001fd2000f8ec0ff */
[----:B------:R-:W0:Y:S01]  /*0090*/  LDS.U8 R2, [UR4] ;  /* 0x00000004ff027984 */ /* 0x000e220008000000 */
[----:B------:R-:W-:Y:S02]  /*00a0*/  UMOV UR4, 0x400 ;  /* 0x0000040000047882 */ /* 0x000fe40000000000 */
[----:B------:R-:W-:Y:S01]  /*00b0*/  ULEA UR4, UR6, UR4, 0x18 ;  /* 0x0000000406047291 */ /* 0x000fe2000f8ec0ff */
[----:B0-----:R-:W-:-:S13]  /*00c0*/  ISETP.NE.AND P0, PT, R2, RZ, PT ;  /* 0x000000ff0200720c */ /* 0x001fda0003f05270 */
[----:B------:R-:W-:Y:S05]  /*00d0*/  @P0 BRA `(.L_x_1) ;  /* 0x00000000007c0947 */ /* 0x000fea0003800000 */
[----:B------:R-:W-:-:S13]  /*00e0*/  ELECT P0, URZ, PT ;  /* 0x0000000000ff782f */ /* 0x000fda0003800000 */
[----:B------:R-:W-:Y:S05]  /*00f0*/  @!P0 BRA `(.L_x_2) ;  /* 0x0000000000848947 */ /* 0x000fea0003800000 */
[----:B------:R-:W-:Y:S01]  /*0100*/  UMOV UR5, 0x2 ;  /* 0x0000000200057882 */ /* 0x000fe20000000000 */
[----:B------:R-:W-:Y:S02]  /*0110*/  IMAD.MOV.U32 R5, RZ, RZ, 0x1 ;  /* 0x00000001ff057424 */ /* 0x000fe400078e00ff */
[----:B------:R-:W-:Y:S02]  /*0120*/  IMAD.MOV.U32 R3, RZ, RZ, 0x3 ;  /* 0x00000003ff037424 */ /* 0x000fe400078e00ff */
[----:B------:R-:W-:Y:S04]  /*0130*/  DEPBAR.LE SB0, 0x36 ;  /* 0x00008d800000791a */ /* 0x000fe80000000000 */
[----:B------:R-:W0:Y:S02]  /*0140*/  UTCATOMSWS.FIND_AND_SET.ALIGN UP0, UR5, UR5 ;  /* 0x00000005000575e3 */ /* 0x000e240008000800 */
[----:B0-----:R-:W-:-:S04]  /*0150*/  PLOP3.LUT P0, PT, PT, PT, UP0, 0x80, 0x8 ;  /* 0x000000000008781c */ /* 0x001fc80003f0f008 */
[----:B------:R-:W-:-:S04]  /*0160*/  SEL R2, RZ, 0xffffffff, !P0 ;  /* 0xffffffffff027807 */ /* 0x000fc80004000000 */
[----:B------:R-:W-:Y:S01]  /*0170*/  ISETP.NE.AND P0, PT, R2, RZ, PT ;  /* 0x000000ff0200720c */ /* 0x000fe20003f05270 */
[----:B------:R-:W-:-:S12]  /*0180*/  IMAD.U32 R2, RZ, RZ, UR5 ;  /* 0x00000005ff027e24 */ /* 0x000fd8000f8e00ff */
[----:B------:R-:W-:Y:S05]  /*0190*/  @P0 BRA `(.L_x_3) ;  /* 0x0000000000240947 */ /* 0x000fea0003800000 */
.L_x_4:
[----:B------:R-:W-:Y:S05]  /*01a0*/  NANOSLEEP 0x64 ;  /* 0x000000640000795d */ /* 0x000fea0003800000 */
[----:B------:R-:W-:-:S05]  /*01b0*/  UMOV UR5, 0x2 ;  /* 0x0000000200057882 */ /* 0x000fca0000000000 */
[----:B------:R-:W-:Y:S04]  /*01c0*/  DEPBAR.LE SB0, 0x36 ;  /* 0x00008d800000791a */ /* 0x000fe80000000000 */
[----:B------:R-:W0:Y:S02]  /*01d0*/  UTCATOMSWS.FIND_AND_SET.ALIGN UP0, UR5, UR5 ;  /* 0x00000005000575e3 */ /* 0x000e240008000800 */
[----:B0-----:R-:W-:-:S04]  /*01e0*/  PLOP3.LUT P0, PT, PT, PT, UP0, 0x80, 0x8 ;  /* 0x000000000008781c */ /* 0x001fc80003f0f008 */
[----:B------:R-:W-:-:S04]  /*01f0*/  SEL R2, RZ, 0xffffffff, !P0 ;  /* 0xffffffffff027807 */ /* 0x000fc80004000000 */
[----:B------:R-:W-:Y:S01]  /*0200*/  ISETP.NE.AND P0, PT, R2, RZ, PT ;  /* 0x000000ff0200720c */ /* 0x000fe20003f05270 */
[----:B------:R-:W-:-:S12]  /*0210*/  IMAD.U32 R2, RZ, RZ, UR5 ;  /* 0x00000005ff027e24 */ /* 0x000fd8000f8e00ff */
[----:B------:R-:W-:Y:S05]  /*0220*/  @!P0 BRA `(.L_x_4) ;  /* 0xfffffffc00dc8947 */ /* 0x000fea000383ffff */
.L_x_3:
[C---:B------:R-:W-:Y:S01]  /*0230*/  VIADD R4, R2.reuse, 0x10 ;  /* 0x0000001002047836 */ /* 0x040fe20000000000 */
[----:B------:R-:W-:Y:S01]  /*0240*/  UMOV UR5, 0x50 ;  /* 0x0000005000057882 */ /* 0x000fe20000000000 */
[----:B------:R-:W-:Y:S01]  /*0250*/  SHF.L.U32 R3, R3, R2, RZ ;  /* 0x0000000203037219 */ /* 0x000fe200000006ff */
[----:B------:R-:W-:Y:S01]  /*0260*/  ULEA UR5, UR6, UR5, 0x18 ;  /* 0x0000000506057291 */ /* 0x000fe2000f8ec0ff */
[----:B------:R-:W-:Y:S01]  /*0270*/  IMAD.SHL.U32 R2, R2, 0x20, RZ ;  /* 0x0000002002027824 */ /* 0x000fe200078e00ff */
[----:B------:R-:W-:-:S04]  /*0280*/  SHF.L.U32 R4, R5, R4, RZ ;  /* 0x0000000405047219 */ /* 0x000fc800000006ff */
[----:B------:R-:W-:-:S05]  /*0290*/  LOP3.LUT R3, R4, R3, RZ, 0xfc, !PT ;  /* 0x0000000304037212 */ /* 0x000fca00078efcff */
[----:B------:R0:W-:Y:S04]  /*02a0*/  ATOMS.OR RZ, [UR5], R3 ;  /* 0x00000003ffff798c */ /* 0x0001e8000b000005 */
[----:B------:R0:W-:Y:S01]  /*02b0*/  STS [UR4], R2 ;  /* 0x00000002ff007988 */ /* 0x0001e20008000804 */
[----:B------:R-:W-:Y:S05]  /*02c0*/  BRA `(.L_x_2) ;  /* 0x0000000000107947 */ /* 0x000fea0003800000 */
.L_x_1:
[----:B------:R-:W-:Y:S01]  /*02d0*/  IMAD.MOV.U32 R3, RZ, RZ, -0x1 ;  /* 0xffffffffff037424 */ /* 0x000fe200078e00ff */
[----:B------:R-:W-:-:S04]  /*02e0*/  MOV R2, 0x310 ;  /* 0x0000031000027802 */ /* 0x000fc80000000f00 */
[----:B------:R0:W-:Y:S03]  /*02f0*/  STS [UR4], R3 ;  /* 0x00000003ff007988 */ /* 0x0001e60008000804 */
[----:B0-----:R-:W-:Y:S05]  /*0300*/  CALL.REL.NOINC `($__internal_1_$__cuda_sm10x_tcgen05_guardrail_trap_phase_invalid_during_alloc) ;  /* 0x0000004800d07944 */ /* 0x001fea0003c00000 */
.L_x_2:
[----:B------:R-:W-:Y:S05]  /*0310*/  WARPSYNC.ALL ;  /* 0x0000000000007948 */ /* 0x000fea0003800000 */
[----:B------:R-:W-:Y:S01]  /*0320*/  NOP ;  /* 0x0000000000007918 */ /* 0x000fe20000000000 */
.L_x_0:
[----:B------:R-:W1:Y:S01]  /*0330*/  S2UR UR14, SR_CTAID.X ;  /* 0x00000000000e79c3 */ /* 0x000e620000002500 */
[----:B------:R-:W2:Y:S01]  /*0340*/  LDCU.64 UR4, c[0x0][0x3b0] ;  /* 0x00007600ff0477ac */ /* 0x000ea20008000a00 */
[----:B------:R-:W-:Y:S01]  /*0350*/  SHF.R.U32.HI R4, RZ, 0x6, R0 ;  /* 0x00000006ff047819 */ /* 0x000fe20000011600 */
[----:B------:R-:W-:-:S03]  /*0360*/  UMOV UR13, 0x400 ;  /* 0x00000400000d7882 */ /* 0x000fc60000000000 */
[----:B------:R-:W-:Y:S01]  /*0370*/  SGXT.U32 R4, R4, 0x1 ;  /* 0x000000010404781a */ /* 0x000fe20000000000 */
[----:B------:R-:W3:Y:S01]  /*0380*/  LDCU.64 UR26, c[0x0][0x358] ;  /* 0x00006b00ff1a77ac */ /* 0x000ee20008000a00 */
[----:B------:R-:W2:Y:S08]  /*0390*/  S2UR UR12, SR_CTAID.Y ;  /* 0x00000000000c79c3 */ /* 0x000eb00000002600 */
[----:B------:R-:W4:Y:S08]  /*03a0*/  LDC R32, c[0x0][0x3b8] ;  /* 0x0000ee00ff207b82 */ /* 0x000f300000000800 */
[----:B------:R-:W0:Y:S01]  /*03b0*/  S2UR UR6, SR_CgaCtaId ;  /* 0x00000000000679c3 */ /* 0x000e220000008800 */
[----:B-1----:R-:W-:-:S06]  /*03c0*/  USHF.L.U32 UR14, UR14, 0x6, URZ ;  /* 0x000000060e0e7899 */ /* 0x002fcc00080006ff */
[----:B0-----:R-:W-:Y:S01]  /*03d0*/  IMAD.U32 R3, RZ, RZ, UR14 ;  /* 0x0000000eff037e24 */ /* 0x001fe2000f8e00ff */
[----:B------:R-:W0:Y:S01]  /*03e0*/  LDC.64 R28, c[0x0][0x380] ;  /* 0x0000e000ff1c7b82 */ /* 0x000e220000000a00 */
[----:B--2---:R-:W-:-:S03]  /*03f0*/  UIMAD UR4, UR12, UR4, URZ ;  /* 0x000000040c0472a4 */ /* 0x004fc6000f8e02ff */
[----:B------:R-:W-:Y:S01]  /*0400*/  LOP3.LUT R2, R3, 0x3f, R0, 0xf8, !PT ;  /* 0x0000003f03027812 */ /* 0x000fe200078ef800 */
[----:B------:R-:W-:Y:S01]  /*0410*/  USHF.L.U32 UR7, UR4, 0x1, URZ ;  /* 0x0000000104077899 */ /* 0x000fe200080006ff */
[----:B----4-:R-:W-:-:S03]  /*0420*/  IMAD R7, R4, R32, RZ ;  /* 0x0000002004077224 */ /* 0x010fc600078e02ff */
[----:B------:R-:W-:Y:S01]  /*0430*/  IMAD R3, R2, UR5, RZ ;  /* 0x0000000502037c24 */ /* 0x000fe2000f8e02ff */
[----:B------:R-:W-:Y:S01]  /*0440*/  UIMAD.WIDE UR4, UR4, 0x2, URZ ;  /* 0x00000002040478a5 */ /* 0x000fe2000f8e02ff */
[----:B------:R-:W-:Y:S02]  /*0450*/  IMAD R9, R32, 0x2, R7 ;  /* 0x0000000220097824 */ /* 0x000fe400078e0207 */
[C---:B------:R-:W-:Y:S01]  /*0460*/  IMAD.SHL.U32 R5, R3.reuse, 0x2, RZ ;  /* 0x0000000203057824 */ /* 0x040fe200078e00ff */
[----:B------:R-:W-:Y:S01]  /*0470*/  ULEA UR13, UR6, UR13, 0x18 ;  /* 0x0000000d060d7291 */ /* 0x000fe2000f8ec0ff */
[----:B------:R-:W-:-:S04]  /*0480*/  IMAD.HI R4, R3, 0x2, RZ ;  /* 0x0000000203047827 */ /* 0x000fc800078e02ff */
[C---:B------:R-:W-:Y:S01]  /*0490*/  IMAD R11, R32.reuse, 0x2, R9 ;  /* 0x00000002200b7824 */ /* 0x040fe200078e0209 */
[----:B------:R-:W-:Y:S01]  /*04a0*/  BAR.SYNC.DEFER_BLOCKING 0x0 ;  /* 0x0000000000007b1d */ /* 0x000fe20000010000 */
[----:B0-----:R-:W-:Y:S02]  /*04b0*/  IADD3 R28, P0, P1, R5, UR7, R28 ;  /* 0x00000007051c7c10 */ /* 0x001fe4000f91e01c */
[----:B------:R-:W-:Y:S02]  /*04c0*/  IMAD R3, R32, 0x2, R11 ;  /* 0x0000000220037824 */ /* 0x000fe400078e020b */
[----:B------:R-:W-:Y:S02]  /*04d0*/  IADD3.X R30, PT, PT, R4, UR5, R29, P0, P1 ;  /* 0x00000005041e7c10 */ /* 0x000fe400087e241d */
[----:B------:R-:W-:Y:S01]  /*04e0*/  IMAD R12, R32, 0x2, R3 ;  /* 0x00000002200c7824 */ /* 0x000fe200078e0203 */
[----:B------:R-:W-:-:S04]  /*04f0*/  LEA R4, P0, R7, R28, 0x1 ;  /* 0x0000001c07047211 */ /* 0x000fc800078008ff */
[----:B------:R-:W-:Y:S02]  /*0500*/  LEA.HI.X.SX32 R5, R7, R30, 0x1, P0 ;  /* 0x0000001e07057211 */ /* 0x000fe400000f0eff */
[CC--:B------:R-:W-:Y:S02]  /*0510*/  LEA R6, P1, R12.reuse, R28.reuse, 0x1 ;  /* 0x0000001c0c067211 */ /* 0x0c0fe400078208ff */
[C---:B------:R-:W-:Y:S01]  /*0520*/  LEA R8, P0, R9.reuse, R28, 0x1 ;  /* 0x0000001c09087211 */ /* 0x040fe200078008ff */
[----:B------:R-:W0:Y:S01]  /*0530*/  LDS R29, [UR13] ;  /* 0x0000000dff1d7984 */ /* 0x000e220008000800 */
[-C--:B------:R-:W-:Y:S01]  /*0540*/  LEA.HI.X.SX32 R7, R12, R30.reuse, 0x1, P1 ;  /* 0x0000001e0c077211 */ /* 0x080fe200008f0eff */
[----:B------:R-:W-:Y:S01]  /*0550*/  BAR.SYNC.DEFER_BLOCKING 0x0 ;  /* 0x0000000000007b1d */ /* 0x000fe20000010000 */
[----:B------:R-:W-:Y:S01]  /*0560*/  LEA.HI.X.SX32 R9, R9, R30, 0x1, P0 ;  /* 0x0000001e09097211 */ /* 0x000fe200000f0eff */
[----:B------:R-:W-:Y:S01]  /*0570*/  IMAD R15, R32, 0x2, R12 ;  /* 0x00000002200f7824 */ /* 0x000fe200078e020c */
[----:B------:R-:W-:-:S04]  /*0580*/  LEA R12, P0, R3, R28, 0x1 ;  /* 0x0000001c030c7211 */ /* 0x000fc800078008ff */
[----:B------:R-:W-:Y:S01]  /*0590*/  LEA.HI.X.SX32 R13, R3, R30, 0x1, P0 ;  /* 0x0000001e030d7211 */ /* 0x000fe200000f0eff */
[----:B------:R-:W-:Y:S01]  /*05a0*/  IMAD R3, R32, 0x2, R15 ;  /* 0x0000000220037824 */ /* 0x000fe200078e020f */
[----:B------:R-:W-:-:S03]  /*05b0*/  LEA R14, P0, R15, R28, 0x1 ;  /* 0x0000001c0f0e7211 */ /* 0x000fc600078008ff */
[----:B------:R-:W-:Y:S01]  /*05c0*/  IMAD R19, R32, 0x2, R3 ;  /* 0x0000000220137824 */ /* 0x000fe200078e0203 */
[----:B------:R-:W-:Y:S02]  /*05d0*/  LEA.HI.X.SX32 R15, R15, R30, 0x1, P0 ;  /* 0x0000001e0f0f7211 */ /* 0x000fe400000f0eff */
[-C--:B------:R-:W-:Y:S02]  /*05e0*/  LEA R10, P1, R11, R28.reuse, 0x1 ;  /* 0x0000001c0b0a7211 */ /* 0x080fe400078208ff */
[----:B------:R-:W-:Y:S02]  /*05f0*/  LEA R16, P0, R3, R28, 0x1 ;  /* 0x0000001c03107211 */ /* 0x000fe400078008ff */
[-C--:B------:R-:W-:Y:S01]  /*0600*/  LEA.HI.X.SX32 R11, R11, R30.reuse, 0x1, P1 ;  /* 0x0000001e0b0b7211 */ /* 0x080fe200008f0eff */
[----:B---3--:R1:W5:Y:S01]  /*0610*/  LDG.E.U16 R7, desc[UR26][R6.64] ;  /* 0x0000001a06077981 */ /* 0x008362000c1e1500 */
[----:B------:R-:W-:-:S03]  /*0620*/  LEA.HI.X.SX32 R17, R3, R30, 0x1, P0 ;  /* 0x0000001e03117211 */ /* 0x000fc600000f0eff */
[----:B------:R2:W5:Y:S04]  /*0630*/  LDG.E.U16 R22, desc[UR26][R8.64] ;  /* 0x0000001a08167981 */ /* 0x000568000c1e1500 */
[----:B------:R-:W5:Y:S01]  /*0640*/  LDG.E.U16 R5, desc[UR26][R4.64] ;  /* 0x0000001a04057981 */ /* 0x000f62000c1e1500 */
[C---:B-1----:R-:W-:Y:S01]  /*0650*/  IMAD R6, R32.reuse, 0x2, R19 ;  /* 0x0000000220067824 */ /* 0x042fe200078e0213 */
[-C--:B------:R-:W-:Y:S02]  /*0660*/  LEA R18, P1, R19, R28.reuse, 0x1 ;  /* 0x0000001c13127211 */ /* 0x080fe400078208ff */
[----:B------:R-:W5:Y:S01]  /*0670*/  LDG.E.U16 R24, desc[UR26][R14.64] ;  /* 0x0000001a0e187981 */ /* 0x000f62000c1e1500 */
[----:B------:R-:W-:Y:S01]  /*0680*/  IMAD R3, R32, 0x2, R6 ;  /* 0x0000000220037824 */ /* 0x000fe200078e0206 */
[----:B--2---:R-:W-:-:S02]  /*0690*/  LEA R8, P0, R6, R28, 0x1 ;  /* 0x0000001c06087211 */ /* 0x004fc400078008ff */
[----:B------:R-:W5:Y:S02]  /*06a0*/  LDG.E.U16 R21, desc[UR26][R12.64] ;  /* 0x0000001a0c157981 */ /* 0x000f64000c1e1500 */
[-C--:B------:R-:W-:Y:S02]  /*06b0*/  LEA.HI.X.SX32 R9, R6, R30.reuse, 0x1, P0 ;  /* 0x0000001e06097211 */ /* 0x080fe400000f0eff */
[----:B------:R1:W5:Y:S01]  /*06c0*/  LDG.E.U16 R4, desc[UR26][R10.64] ;  /* 0x0000001a0a047981 */ /* 0x000362000c1e1500 */
[----:B------:R-:W-:Y:S01]  /*06d0*/  IMAD R6, R32, 0x2, R3 ;  /* 0x0000000220067824 */ /* 0x000fe200078e0203 */
[----:B------:R-:W-:Y:S02]  /*06e0*/  LEA.HI.X.SX32 R19, R19, R30, 0x1, P1 ;  /* 0x0000001e13137211 */ /* 0x000fe400008f0eff */
[----:B------:R2:W5:Y:S04]  /*06f0*/  LDG.E.U16 R23, desc[UR26][R16.64] ;  /* 0x0000001a10177981 */ /* 0x000568000c1e1500 */
[----:B------:R3:W5:Y:S01]  /*0700*/  LDG.E.U16 R27, desc[UR26][R8.64] ;  /* 0x0000001a081b7981 */ /* 0x000762000c1e1500 */
[----:B-1----:R-:W-:-:S03]  /*0710*/  LEA R10, P0, R3, R28, 0x1 ;  /* 0x0000001c030a7211 */ /* 0x002fc600078008ff */
[----:B------:R1:W5:Y:S01]  /*0720*/  LDG.E.U16 R25, desc[UR26][R18.64] ;  /* 0x0000001a12197981 */ /* 0x000362000c1e1500 */
[----:B------:R-:W-:Y:S01]  /*0730*/  LEA.HI.X.SX32 R11, R3, R30, 0x1, P0 ;  /* 0x0000001e030b7211 */ /* 0x000fe200000f0eff */
[----:B------:R-:W-:Y:S01]  /*0740*/  IMAD R3, R32, 0x2, R6 ;  /* 0x0000000220037824 */ /* 0x000fe200078e0206 */
[----:B------:R-:W-:-:S03]  /*0750*/  LEA R12, P0, R6, R28, 0x1 ;  /* 0x0000001c060c7211 */ /* 0x000fc600078008ff */
[----:B------:R4:W5:Y:S01]  /*0760*/  LDG.E.U16 R26, desc[UR26][R10.64] ;  /* 0x0000001a0a1a7981 */ /* 0x000962000c1e1500 */
[C---:B------:R-:W-:Y:S02]  /*0770*/  LEA R14, P1, R3.reuse, R28, 0x1 ;  /* 0x0000001c030e7211 */ /* 0x040fe400078208ff */
[----:B------:R-:W-:Y:S02]  /*0780*/  LEA R20, R32, R3, 0x1 ;  /* 0x0000000320147211 */ /* 0x000fe400078e08ff */
[----:B------:R-:W-:-:S03]  /*0790*/  LEA.HI.X.SX32 R15, R3, R30, 0x1, P1 ;  /* 0x0000001e030f7211 */ /* 0x000fc600008f0eff */
[----:B------:R-:W-:Y:S01]  /*07a0*/  IMAD R3, R32, 0x2, R20 ;  /* 0x0000000220037824 */ /* 0x000fe200078e0214 */
[----:B------:R-:W-:Y:S01]  /*07b0*/  LEA.HI.X.SX32 R13, R6, R30, 0x1, P0 ;  /* 0x0000001e060d7211 */ /* 0x000fe200000f0eff */
[----:B------:R0:W5:Y:S01]  /*07c0*/  LDG.E.U16 R14, desc[UR26][R14.64] ;  /* 0x0000001a0e0e7981 */ /* 0x000162000c1e1500 */
[----:B--2---:R-:W-:Y:S01]  /*07d0*/  LEA R16, P0, R20, R28, 0x1 ;  /* 0x0000001c14107211 */ /* 0x004fe200078008ff */
[----:B------:R-:W-:Y:S02]  /*07e0*/  IMAD R6, R32, 0x2, R3 ;  /* 0x0000000220067824 */ /* 0x000fe400078e0203 */
[----:B------:R2:W5:Y:S01]  /*07f0*/  LDG.E.U16 R12, desc[UR26][R12.64] ;  /* 0x0000001a0c0c7981 */ /* 0x000562000c1e1500 */
[----:B------:R-:W-:Y:S01]  /*0800*/  LEA.HI.X.SX32 R17, R20, R30, 0x1, P0 ;  /* 0x0000001e14117211 */ /* 0x000fe200000f0eff */
[----:B------:R-:W-:Y:S01]  /*0810*/  IMAD R20, R32, 0x2, R6 ;  /* 0x0000000220147824 */ /* 0x000fe200078e0206 */
[-C--:B---3--:R-:W-:Y:S02]  /*0820*/  LEA R8, P0, R3, R28.reuse, 0x1 ;  /* 0x0000001c03087211 */ /* 0x088fe400078008ff */
[----:B-1----:R-:W-:-:S02]  /*0830*/  LEA R18, P1, R6, R28, 0x1 ;  /* 0x0000001c06127211 */ /* 0x002fc400078208ff */
[----:B------:R-:W-:Y:S01]  /*0840*/  LEA.HI.X.SX32 R9, R3, R30, 0x1, P0 ;  /* 0x0000001e03097211 */ /* 0x000fe200000f0eff */
[----:B------:R2:W5:Y:S01]  /*0850*/  LDG.E.U16 R17, desc[UR26][R16.64] ;  /* 0x0000001a10117981 */ /* 0x000562000c1e1500 */
[----:B----4-:R-:W-:Y:S02]  /*0860*/  LEA R10, P0, R20, R28, 0x1 ;  /* 0x0000001c140a7211 */ /* 0x010fe400078008ff */
[-C--:B------:R-:W-:Y:S01]  /*0870*/  LEA.HI.X.SX32 R19, R6, R30.reuse, 0x1, P1 ;  /* 0x0000001e06137211 */ /* 0x080fe200008f0eff */
[----:B------:R2:W5:Y:S01]  /*0880*/  LDG.E.U16 R8, desc[UR26][R8.64] ;  /* 0x0000001a08087981 */ /* 0x000562000c1e1500 */
[----:B------:R-:W-:-:S03]  /*0890*/  LEA.HI.X.SX32 R11, R20, R30, 0x1, P0 ;  /* 0x0000001e140b7211 */ /* 0x000fc600000f0eff */
[----:B------:R2:W5:Y:S04]  /*08a0*/  LDG.E.U16 R18, desc[UR26][R18.64] ;  /* 0x0000001a12127981 */ /* 0x000568000c1e1500 */
[----:B------:R2:W5:Y:S01]  /*08b0*/  LDG.E.U16 R10, desc[UR26][R10.64] ;  /* 0x0000001a0a0a7981 */ /* 0x000562000c1e1500 */
[----:B------:R-:W-:Y:S02]  /*08c0*/  SHF.R.U32.HI R3, RZ, 0x5, R0 ;  /* 0x00000005ff037819 */ /* 0x000fe40000011600 */
[----:B0-----:R-:W-:Y:S02]  /*08d0*/  R2UR UR15, R29 ;  /* 0x000000001d0f72ca */ /* 0x001fe400000e0000 */
[----:B------:R-:W-:Y:S02]  /*08e0*/  R2UR UR24, R3 ;  /* 0x00000000031872ca */ /* 0x000fe400000e0000 */
[----:B------:R-:W-:-:S02]  /*08f0*/  LOP3.LUT R3, R0, 0x3f, RZ, 0xc0, !PT ;  /* 0x0000003f00037812 */ /* 0x000fc400078ec0ff */
[----:B------:R-:W-:-:S03]  /*0900*/  SHF.R.S32.HI R20, RZ, 0x6, R0 ;  /* 0x00000006ff147819 */ /* 0x000fc60000011400 */
[----:B------:R-:W-:Y:S01]  /*0910*/  IMAD.SHL.U32 R3, R3, 0x2, RZ ;  /* 0x0000000203037824 */ /* 0x000fe200078e00ff */
[----:B------:R-:W-:-:S04]  /*0920*/  SGXT R20, R20, 0x1 ;  /* 0x000000011414781a */ /* 0x000fc80000000200 */
[----:B------:R-:W-:Y:S01]  /*0930*/  LOP3.LUT R20, R3, 0x90, R20, 0x78, !PT ;  /* 0x0000009003147812 */ /* 0x000fe200078e7814 */
[----:B--2---:R-:W-:Y:S06]  /*0940*/  BRA.U UP1, `(.L_x_5) ;  /* 0x0000000101187547 */ /* 0x004fec000b800000 */
[----:B------:R-:W-:Y:S01]  /*0950*/  ELECT P0, URZ, PT ;  /* 0x0000000000ff782f */ /* 0x000fe20003800000 */
[----:B------:R-:W-:Y:S01]  /*0960*/  IMAD.MOV.U32 R3, RZ, RZ, 0x1 ;  /* 0x00000001ff037424 */ /* 0x000fe200078e00ff */
[----:B------:R-:W-:Y:S01]  /*0970*/  UMOV UR4, 0x40 ;  /* 0x0000004000047882 */ /* 0x000fe20000000000 */
[----:B------:R-:W-:Y:S01]  /*0980*/  UVIRTCOUNT.DEALLOC.SMPOOL 0x80 ;  /* 0x000000800000784c */ /* 0x000fe20000000000 */
[----:B------:R-:W-:-:S09]  /*0990*/  ULEA UR4, UR6, UR4, 0x18 ;  /* 0x0000000406047291 */ /* 0x000fd2000f8ec0ff */
[----:B------:R0:W-:Y:S03]  /*09a0*/  @P0 STS.U8 [UR4], R3 ;  /* 0x00000003ff000988 */ /* 0x0001e60008000004 */
.L_x_5:
[----:B------:R-:W1:Y:S01]  /*09b0*/  LDCU.64 UR10, c[0x0][0x3c0] ;  /* 0x00007800ff0a77ac */ /* 0x000e620008000a00 */
[----:B-----5:R2:W-:Y:S01]  /*09c0*/  STS.U16 [R20+UR13], R5 ;  /* 0x0000000514007988 */ /* 0x0205e2000800040d */
[----:B------:R-:W3:Y:S01]  /*09d0*/  LDC.64 R28, c[0x0][0x388] ;  /* 0x0000e200ff1c7b82 */ /* 0x000ee20000000a00 */
[C---:B0-----:R-:W-:Y:S01]  /*09e0*/  LOP3.LUT R3, R20.reuse, 0x20, RZ, 0x3c, !PT ;  /* 0x0000002014037812 */ /* 0x041fe200078e3cff */
[----:B------:R-:W0:Y:S01]  /*09f0*/  LDCU UR4, c[0x0][0x3c8] ;  /* 0x00007900ff0477ac */ /* 0x000e220008000800 */
[C---:B------:R-:W-:Y:S01]  /*0a00*/  LOP3.LUT R9, R20.reuse, 0x40, RZ, 0x3c, !PT ;  /* 0x0000004014097812 */ /* 0x040fe200078e3cff */
[----:B------:R4:W-:Y:S01]  /*0a10*/  STS.U16 [R20+UR13+0x400], R7 ;  /* 0x0004000714007988 */ /* 0x0009e2000800040d */
[----:B------:R-:W-:Y:S01]  /*0a20*/  LOP3.LUT R11, R20, 0x60, RZ, 0x3c, !PT ;  /* 0x00000060140b7812 */ /* 0x000fe200078e3cff */
[----:B------:R-:W-:Y:S01]  /*0a30*/  UIADD3 UR30, UPT, UPT, UR14, 0x40, URZ ;  /* 0x000000400e1e7890 */ /* 0x000fe2000fffe0ff */
[C---:B------:R-:W-:Y:S01]  /*0a40*/  LOP3.LUT P5, RZ, R0.reuse, 0x7f, RZ, 0xc0, !PT ;  /* 0x0000007f00ff7812 */ /* 0x040fe200078ac0ff */
[----:B------:R-:W-:Y:S01]  /*0a50*/  STS.U16 [R20+UR13+0x800], R27 ;  /* 0x0008001b14007988 */ /* 0x000fe2000800040d */
[----:B--2---:R-:W-:Y:S01]  /*0a60*/  LOP3.LUT R5, R0, 0x1f, RZ, 0xc0, !PT ;  /* 0x0000001f00057812 */ /* 0x004fe200078ec0ff */
[----:B------:R-:W2:Y:S01]  /*0a70*/  LDCU.64 UR18, c[0x0][0x3d0] ;  /* 0x00007a00ff1277ac */ /* 0x000ea20008000a00 */
[----:B------:R-:W-:Y:S01]  /*0a80*/  PRMT R16, RZ, 0x7610, R16 ;  /* 0x00007610ff107816 */ /* 0x000fe20000000010 */
[----:B------:R-:W-:Y:S01]  /*0a90*/  STS.U16 [R20+UR13+0xc00], R17 ;  /* 0x000c001114007988 */ /* 0x000fe2000800040d */
[----:B----4-:R-:W-:Y:S01]  /*0aa0*/  SHF.R.U32.HI R7, RZ, 0x5, R0 ;  /* 0x00000005ff077819 */ /* 0x010fe20000011600 */
[----:B-1----:R-:W-:-:S02]  /*0ab0*/  UIMAD UR10, UR12, UR10, URZ ;  /* 0x0000000a0c0a72a4 */ /* 0x002fc4000f8e02ff */
[----:B------:R-:W-:Y:S01]  /*0ac0*/  STS.U16 [R3+UR13+0x100], R22 ;  /* 0x0001001603007988 */ /* 0x000fe2000800040d */
[----:B------:R-:W-:Y:S02]  /*0ad0*/  IMAD.U32 R15, RZ, RZ, UR11 ;  /* 0x0000000bff0f7e24 */ /* 0x000fe4000f8e00ff */
[----:B0-----:R-:W-:Y:S01]  /*0ae0*/  IMAD R6, R5, UR4, RZ ;  /* 0x0000000405067c24 */ /* 0x001fe2000f8e02ff */
[----:B------:R-:W-:Y:S01]  /*0af0*/  UIMAD.WIDE UR4, UR10, 0x2, URZ ;  /* 0x000000020a0478a5 */ /* 0x000fe2000f8e02ff */
[----:B------:R-:W-:Y:S01]  /*0b00*/  STS.U16 [R3+UR13+0x500], R24 ;  /* 0x0005001803007988 */ /* 0x000fe2000800040d */
[----:B------:R-:W-:Y:S02]  /*0b10*/  USHF.L.U32 UR4, UR24, 0x15, URZ ;  /* 0x0000001518047899 */ /* 0x000fe400080006ff */
[----:B------:R-:W-:Y:S01]  /*0b20*/  USHF.L.U32 UR6, UR10, 0x1, URZ ;  /* 0x000000010a067899 */ /* 0x000fe200080006ff */
[----:B------:R-:W-:Y:S01]  /*0b30*/  STS.U16 [R3+UR13+0x900], R26 ;  /* 0x0009001a03007988 */ /* 0x000fe2000800040d */
[----:B------:R-:W-:Y:S01]  /*0b40*/  ULOP3.LUT UR4, UR4, 0x600000, URZ, 0xc0, !UPT ;  /* 0x0060000004047892 */ /* 0x000fe2000f8ec0ff */
[----:B------:R-:W-:-:S02]  /*0b50*/  VOTEU.ALL UP2, P5 ;  /* 0x0000000000ff7886 */ /* 0x000fc40002840000 */
[----:B------:R-:W-:Y:S01]  /*0b60*/  STS.U16 [R3+UR13+0xd00], R8 ;  /* 0x000d000803007988 */ /* 0x000fe2000800040d */
[----:B------:R-:W-:Y:S01]  /*0b70*/  UIADD3 UR16, UPT, UPT, UR15, UR4, URZ ;  /* 0x000000040f107290 */ /* 0x000fe2000fffe0ff */
[----:B------:R-:W-:Y:S02]  /*0b80*/  VOTEU.ALL UP0, P5 ;  /* 0x0000000000ff7886 */ /* 0x000fe40002800000 */
[----:B------:R0:W-:Y:S04]  /*0b90*/  STS.U16 [R9+UR13+0x200], R4 ;  /* 0x0002000409007988 */ /* 0x0001e8000800040d */
[----:B------:R-:W-:Y:S04]  /*0ba0*/  STS.U16 [R9+UR13+0x600], R23 ;  /* 0x0006001709007988 */ /* 0x000fe8000800040d */
[----:B------:R1:W-:Y:S01]  /*0bb0*/  STS.U16 [R9+UR13+0xa00], R12 ;  /* 0x000a000c09007988 */ /* 0x0003e2000800040d */
[----:B0-----:R-:W-:Y:S01]  /*0bc0*/  SGXT.U32 R4, R7, 0x2 ;  /* 0x000000020704781a */ /* 0x001fe20000000000 */
[----:B------:R-:W-:-:S02]  /*0bd0*/  IMAD.SHL.U32 R7, R6, 0x2, RZ ;  /* 0x0000000206077824 */ /* 0x000fc400078e00ff */
[----:B------:R0:W-:Y:S01]  /*0be0*/  STS.U16 [R9+UR13+0xe00], R18 ;  /* 0x000e001209007988 */ /* 0x0001e2000800040d */
[----:B------:R-:W-:-:S03]  /*0bf0*/  IMAD.HI R6, R6, 0x2, RZ ;  /* 0x0000000206067827 */ /* 0x000fc600078e02ff */
[----:B------:R4:W-:Y:S01]  /*0c00*/  STS.U16 [R11+UR13+0x300], R21 ;  /* 0x000300150b007988 */ /* 0x0009e2000800040d */
[----:B------:R-:W-:Y:S01]  /*0c10*/  IMAD R8, R4, UR11, RZ ;  /* 0x0000000b04087c24 */ /* 0x000fe2000f8e02ff */
[----:B---3--:R-:W-:Y:S01]  /*0c20*/  IADD3 R41, P0, P1, R7, UR6, R28 ;  /* 0x0000000607297c10 */ /* 0x008fe2000f91e01c */
[----:B-1----:R-:W-:Y:S01]  /*0c30*/  IMAD.U32 R12, RZ, RZ, UR11 ;  /* 0x0000000bff0c7e24 */ /* 0x002fe2000f8e00ff */
[----:B------:R-:W-:Y:S01]  /*0c40*/  STS.U16 [R11+UR13+0x700], R25 ;  /* 0x000700190b007988 */ /* 0x000fe2000800040d */
[----:B------:R-:W-:Y:S01]  /*0c50*/  UMOV UR6, 0x1 ;  /* 0x0000000100067882 */ /* 0x000fe20000000000 */
[----:B0-----:R-:W-:Y:S01]  /*0c60*/  IMAD.U32 R9, RZ, RZ, UR11 ;  /* 0x0000000bff097e24 */ /* 0x001fe2000f8e00ff */
[----:B------:R-:W-:Y:S01]  /*0c70*/  IADD3.X R13, PT, PT, R6, UR5, R29, P0, P1 ;  /* 0x00000005060d7c10 */ /* 0x000fe200087e241d */
[----:B------:R-:W-:Y:S01]  /*0c80*/  STS.U16 [R11+UR13+0xb00], R14 ;  /* 0x000b000e0b007988 */ /* 0x000fe2000800040d */
[----:B------:R-:W-:-:S04]  /*0c90*/  @!UP2 UIADD3 UR4, UPT, UPT, -UR6, 0x100000, URZ ;  /* 0x001000000604a890 */ /* 0x000fc8000fffe1ff */
[----:B------:R-:W-:Y:S02]  /*0ca0*/  @!UP2 USHF.L.U32 UR5, UR4, 0xb, URZ ;  /* 0x0000000b0405a899 */ /* 0x000fe400080006ff */
[----:B------:R-:W-:Y:S01]  /*0cb0*/  @!UP2 USHF.L.U32 UR4, UR4, 0x1, URZ ;  /* 0x000000010404a899 */ /* 0x000fe200080006ff */
[C---:B------:R-:W-:Y:S01]  /*0cc0*/  IMAD R7, R9.reuse, 0x4, R8 ;  /* 0x0000000409077824 */ /* 0x040fe200078e0208 */
[----:B------:R-:W-:Y:S01]  /*0cd0*/  LEA R58, P0, R8, R41, 0x1 ;  /* 0x00000029083a7211 */ /* 0x000fe200078008ff */
[----:B------:R0:W-:Y:S01]  /*0ce0*/  STS.U16 [R11+UR13+0xf00], R10 ;  /* 0x000f000a0b007988 */ /* 0x0001e2000800040d */
[----:B----4-:R-:W1:Y:S01]  /*0cf0*/  LDC R21, c[0x0][0x3d8] ;  /* 0x0000f600ff157b82 */ /* 0x010e620000000800 */
[----:B------:R-:W-:Y:S01]  /*0d00*/  IMAD R6, R12, 0x4, R7 ;  /* 0x000000040c067824 */ /* 0x000fe200078e0207 */
[----:B------:R-:W-:Y:S01]  /*0d10*/  P2R R12, PR, RZ, 0x20 ;  /* 0x00000020ff0c7803 */ /* 0x000fe20000000000 */
[----:B------:R-:W-:Y:S01]  /*0d20*/  STTM.16dp32bit_t0_t15.x16 tmem[UR16], RZ ;  /* 0x000000ff000079ed */ /* 0x000fe20008a00010 */
[----:B------:R-:W-:Y:S01]  /*0d30*/  STTM.16dp32bit_t16_t31.x16 tmem[UR16+0x10], RZ ;  /* 0x000010ff000079ed */ /* 0x000fe20008a20010 */
[----:B------:R-:W3:Y:S03]  /*0d40*/  FENCE.VIEW.ASYNC.T ;  /* 0x00000000000073c6 */ /* 0x000ee60000000200 */
[----:B---3--:R-:W-:Y:S01]  /*0d50*/  BAR.SYNC.DEFER_BLOCKING 0x0 ;  /* 0x0000000000007b1d */ /* 0x008fe20000010000 */
[----:B------:R-:W-:Y:S01]  /*0d60*/  IMAD R9, R9, 0x4, R6 ;  /* 0x0000000409097824 */ /* 0x000fe200078e0206 */
[----:B------:R-:W-:Y:S01]  /*0d70*/  LEA.HI.X.SX32 R59, R8, R13, 0x1, P0 ;  /* 0x0000000d083b7211 */ /* 0x000fe200000f0eff */
[----:B------:R-:W-:Y:S01]  /*0d80*/  IMAD.U32 R12, RZ, RZ, UR11 ;  /* 0x0000000bff0c7e24 */ /* 0x000fe2000f8e00ff */
[CC--:B------:R-:W-:Y:S01]  /*0d90*/  LEA R50, P0, R6.reuse, R41.reuse, 0x1 ;  /* 0x0000002906327211 */ /* 0x0c0fe200078008ff */
[----:B0-----:R-:W-:Y:S01]  /*0da0*/  IMAD.U32 R10, RZ, RZ, UR11 ;  /* 0x0000000bff0a7e24 */ /* 0x001fe2000f8e00ff */
[----:B------:R-:W-:Y:S01]  /*0db0*/  LEA R52, P1, R7, R41, 0x1 ;  /* 0x0000002907347211 */ /* 0x000fe200078208ff */
[----:B------:R-:W-:Y:S01]  /*0dc0*/  IMAD.U32 R11, RZ, RZ, UR11 ;  /* 0x0000000bff0b7e24 */ /* 0x000fe2000f8e00ff */
[----:B------:R-:W-:Y:S01]  /*0dd0*/  LEA.HI.X.SX32 R51, R6, R13, 0x1, P0 ;  /* 0x0000000d06337211 */ /* 0x000fe200000f0eff */
[----:B------:R-:W-:Y:S01]  /*0de0*/  IMAD R10, R10, 0x4, R9 ;  /* 0x000000040a0a7824 */ /* 0x000fe200078e0209 */
[----:B------:R-:W-:Y:S01]  /*0df0*/  LEA R48, P2, R9, R41, 0x1 ;  /* 0x0000002909307211 */ /* 0x000fe200078408ff */
[----:B------:R-:W0:Y:S01]  /*0e00*/  LDC.64 R18, c[0x0][0x390] ;  /* 0x0000e400ff127b82 */ /* 0x000e220000000a00 */
[----:B------:R-:W-:-:S02]  /*0e10*/  LEA.HI.X.SX32 R53, R7, R13, 0x1, P1 ;  /* 0x0000000d07357211 */ /* 0x000fc400008f0eff */
[----:B------:R-:W-:Y:S02]  /*0e20*/  LEA R11, R11, R10, 0x2 ;  /* 0x0000000a0b0b7211 */ /* 0x000fe400078e10ff */
[----:B------:R-:W-:Y:S02]  /*0e30*/  LEA R46, P0, R10, R41, 0x1 ;  /* 0x000000290a2e7211 */ /* 0x000fe400078008ff */
[-C--:B------:R-:W-:Y:S01]  /*0e40*/  LEA.HI.X.SX32 R49, R9, R13.reuse, 0x1, P2 ;  /* 0x0000000d09317211 */ /* 0x080fe200010f0eff */
[----:B------:R-:W-:Y:S01]  /*0e50*/  IMAD R8, R12, 0x4, R11 ;  /* 0x000000040c087824 */ /* 0x000fe200078e020b */
[----:B------:R-:W-:Y:S02]  /*0e60*/  LEA.HI.X.SX32 R47, R10, R13, 0x1, P0 ;  /* 0x0000000d0a2f7211 */ /* 0x000fe400000f0eff */
[----:B------:R-:W-:Y:S01]  /*0e70*/  ISETP.LT.AND P0, PT, RZ, UR30, PT ;  /* 0x0000001eff007c0c */ /* 0x000fe2000bf01270 */
[----:B------:R-:W-:Y:S01]  /*0e80*/  IMAD R6, R15, 0x4, R8 ;  /* 0x000000040f067824 */ /* 0x000fe200078e0208 */
[----:B------:R-:W3:Y:S02]  /*0e90*/  FENCE.VIEW.ASYNC.S ;  /* 0x00000000000073c6 */ /* 0x000ee40000000000 */
[----:B---3--:R3:W4:Y:S01]  /*0ea0*/  @!UP0 SYNCS.EXCH.64 URZ, [UR13+0x2800], UR4 ;  /* 0x002800040dff85b2 */ /* 0x0087220008000100 */
[----:B------:R-:W-:-:S02]  /*0eb0*/  LEA R44, P1, R11, R41, 0x1 ;  /* 0x000000290b2c7211 */ /* 0x000fc400078208ff */
[-C--:B------:R-:W-:Y:S02]  /*0ec0*/  LEA R42, P2, R8, R41.reuse, 0x1 ;  /* 0x00000029082a7211 */ /* 0x080fe400078408ff */
[----:B------:R-:W-:Y:S02]  /*0ed0*/  LEA R40, P3, R6, R41, 0x1 ;  /* 0x0000002906287211 */ /* 0x000fe400078608ff */
[-C--:B------:R-:W-:Y:S02]  /*0ee0*/  LEA.HI.X.SX32 R45, R11, R13.reuse, 0x1, P1 ;  /* 0x0000000d0b2d7211 */ /* 0x080fe400008f0eff */
[-C--:B------:R-:W-:Y:S02]  /*0ef0*/  LEA.HI.X.SX32 R43, R8, R13.reuse, 0x1, P2 ;  /* 0x0000000d082b7211 */ /* 0x080fe400010f0eff */
[----:B------:R-:W-:Y:S01]  /*0f00*/  LEA.HI.X.SX32 R41, R6, R13, 0x1, P3 ;  /* 0x0000000d06297211 */ /* 0x000fe200018f0eff */
[----:B----4-:R-:W-:Y:S01]  /*0f10*/  BAR.SYNC.DEFER_BLOCKING 0x0 ;  /* 0x0000000000007b1d */ /* 0x010fe20000010000 */
[----:B------:R-:W-:-:S02]  /*0f20*/  PRMT R9, RZ, 0x7610, R9 ;  /* 0x00007610ff097816 */ /* 0x000fc40000000009 */
[----:B------:R-:W-:Y:S02]  /*0f30*/  PRMT R11, RZ, 0x7610, R11 ;  /* 0x00007610ff0b7816 */ /* 0x000fe4000000000b */
[----:B------:R-:W-:Y:S02]  /*0f40*/  PRMT R13, RZ, 0x7610, R13 ;  /* 0x00007610ff0d7816 */ /* 0x000fe4000000000d */
[----:B------:R-:W-:Y:S02]  /*0f50*/  PRMT R15, RZ, 0x7610, R15 ;  /* 0x00007610ff0f7816 */ /* 0x000fe4000000000f */
[----:B------:R-:W-:Y:S02]  /*0f60*/  PRMT R10, RZ, 0x7610, R10 ;  /* 0x00007610ff0a7816 */ /* 0x000fe4000000000a */
[----:B------:R-:W-:Y:S02]  /*0f70*/  PRMT R12, RZ, 0x7610, R12 ;  /* 0x00007610ff0c7816 */ /* 0x000fe4000000000c */
[----:B------:R-:W-:Y:S01]  /*0f80*/  PRMT R14, RZ, 0x7610, R14 ;  /* 0x00007610ff0e7816 */ /* 0x000fe2000000000e */
[----:B------:R-:W4:Y:S04]  /*0f90*/  @P0 LDG.E.U16 R9, desc[UR26][R58.64] ;  /* 0x0000001a3a090981 */ /* 0x000f28000c1e1500 */
[----:B------:R-:W4:Y:S04]  /*0fa0*/  @P0 LDG.E.U16 R11, desc[UR26][R50.64] ;  /* 0x0000001a320b0981 */ /* 0x000f28000c1e1500 */
[----:B------:R-:W4:Y:S04]  /*0fb0*/  @P0 LDG.E.U16 R13, desc[UR26][R46.64] ;  /* 0x0000001a2e0d0981 */ /* 0x000f28000c1e1500 */
[----:B------:R-:W4:Y:S04]  /*0fc0*/  @P0 LDG.E.U16 R15, desc[UR26][R42.64] ;  /* 0x0000001a2a0f0981 */ /* 0x000f28000c1e1500 */
[----:B------:R-:W4:Y:S04]  /*0fd0*/  @P0 LDG.E.U16 R10, desc[UR26][R52.64] ;  /* 0x0000001a340a0981 */ /* 0x000f28000c1e1500 */
[----:B------:R-:W4:Y:S04]  /*0fe0*/  @P0 LDG.E.U16 R12, desc[UR26][R48.64] ;  /* 0x0000001a300c0981 */ /* 0x000f28000c1e1500 */
[----:B------:R-:W4:Y:S04]  /*0ff0*/  @P0 LDG.E.U16 R14, desc[UR26][R44.64] ;  /* 0x0000001a2c0e0981 */ /* 0x000f28000c1e1500 */
[----:B------:R-:W4:Y:S01]  /*1000*/  @P0 LDG.E.U16 R16, desc[UR26][R40.64] ;  /* 0x0000001a28100981 */ /* 0x000f22000c1e1500 */
[----:B--2---:R-:W-:Y:S01]  /*1010*/  UIMAD UR18, UR12, UR18, URZ ;  /* 0x000000120c1272a4 */ /* 0x004fe2000f8e02ff */
[----:B------:R-:W-:Y:S01]  /*1020*/  IMAD R5, R5, UR19, RZ ;  /* 0x0000001305057c24 */ /* 0x000fe2000f8e02ff */
[----:B------:R-:W-:Y:S01]  /*1030*/  VOTEU.ALL UP0, P5 ;  /* 0x0000000000ff7886 */ /* 0x000fe20002800000 */
[----:B-1----:R-:W-:Y:S01]  /*1040*/  IMAD R6, R4, R21, RZ ;  /* 0x0000001504067224 */ /* 0x002fe200078e02ff */
[----:B------:R-:W-:Y:S01]  /*1050*/  USHF.L.U32 UR7, UR18, 0x1, URZ ;  /* 0x0000000112077899 */ /* 0x000fe200080006ff */
[----:B------:R-:W-:Y:S01]  /*1060*/  IMAD.SHL.U32 R7, R5, 0x2, RZ ;  /* 0x0000000205077824 */ /* 0x000fe200078e00ff */
[----:B---3--:R-:W-:Y:S01]  /*1070*/  UIMAD.WIDE UR4, UR18, 0x2, URZ ;  /* 0x00000002120478a5 */ /* 0x008fe2000f8e02ff */
[----:B------:R-:W-:Y:S01]  /*1080*/  IMAD R8, R21, 0x4, R6 ;  /* 0x0000000415087824 */ /* 0x000fe200078e0206 */
[----:B------:R-:W-:Y:S01]  /*1090*/  UIADD3 UR10, UPT, UPT, UR13, 0x1800, URZ ;  /* 0x000018000d0a7890 */ /* 0x000fe2000fffe0ff */
[----:B------:R-:W-:Y:S01]  /*10a0*/  IMAD.HI R4, R5, 0x2, RZ ;  /* 0x0000000205047827 */ /* 0x000fe200078e02ff */
[----:B0-----:R-:W-:Y:S01]  /*10b0*/  IADD3 R23, P1, P2, R7, UR7, R18 ;  /* 0x0000000707177c10 */ /* 0x001fe2000fa3e012 */
[----:B------:R-:W-:Y:S01]  /*10c0*/  UIADD3 UR17, UPT, UPT, UR15, 0x100000, URZ ;  /* 0x001000000f117890 */ /* 0x000fe2000fffe0ff */
[----:B------:R-:W-:Y:S01]  /*10d0*/  PRMT R65, RZ, 0x7610, R65 ;  /* 0x00007610ff417816 */ /* 0x000fe20000000041 */
[----:B------:R-:W-:Y:S01]  /*10e0*/  IMAD R5, R21, 0x4, R8 ;  /* 0x0000000415057824 */ /* 0x000fe200078e0208 */
[----:B------:R-:W-:-:S02]  /*10f0*/  IADD3.X R17, PT, PT, R4, UR5, R19, P1, P2 ;  /* 0x0000000504117c10 */ /* 0x000fc40008fe4413 */
[----:B------:R-:W-:Y:S01]  /*1100*/  LEA R38, P1, R6, R23, 0x1 ;  /* 0x0000001706267211 */ /* 0x000fe200078208ff */
[----:B------:R-:W-:Y:S01]  /*1110*/  IMAD R7, R21, 0x4, R5 ;  /* 0x0000000415077824 */ /* 0x000fe200078e0205 */
[----:B------:R-:W-:-:S04]  /*1120*/  @!UP2 UIADD3 UR4, UPT, UPT, -UR6, 0x100000, URZ ;  /* 0x001000000604a890 */ /* 0x000fc8000fffe1ff */
[----:B------:R-:W-:Y:S02]  /*1130*/  @!UP2 USHF.L.U32 UR5, UR4, 0xb, URZ ;  /* 0x0000000b0405a899 */ /* 0x000fe400080006ff */
[----:B------:R-:W-:Y:S01]  /*1140*/  @!UP2 USHF.L.U32 UR4, UR4, 0x1, URZ ;  /* 0x000000010404a899 */ /* 0x000fe200080006ff */
[----:B------:R-:W-:Y:S01]  /*1150*/  LEA.HI.X.SX32 R39, R6, R17, 0x1, P1 ;  /* 0x0000001106277211 */ /* 0x000fe200008f0eff */
[----:B------:R-:W-:Y:S01]  /*1160*/  IMAD R4, R21, 0x4, R7 ;  /* 0x0000000415047824 */ /* 0x000fe200078e0207 */
[-C--:B------:R-:W-:Y:S02]  /*1170*/  LEA R34, P1, R5, R23.reuse, 0x1 ;  /* 0x0000001705227211 */ /* 0x080fe400078208ff */
[----:B------:R-:W-:Y:S01]  /*1180*/  LEA R36, P2, R8, R23, 0x1 ;  /* 0x0000001708247211 */ /* 0x000fe200078408ff */
[----:B------:R-:W-:Y:S01]  /*1190*/  IMAD R6, R21, 0x4, R4 ;  /* 0x0000000415067824 */ /* 0x000fe200078e0204 */
[----:B------:R-:W-:Y:S02]  /*11a0*/  LEA.HI.X.SX32 R35, R5, R17, 0x1, P1 ;  /* 0x0000001105237211 */ /* 0x000fe400008f0eff */
[----:B------:R-:W-:-:S03]  /*11b0*/  LEA R30, P1, R4, R23, 0x1 ;  /* 0x00000017041e7211 */ /* 0x000fc600078208ff */
[----:B------:R0:W1:Y:S01]  /*11c0*/  @!UP0 SYNCS.EXCH.64 URZ, [UR13+0x2808], UR4 ;  /* 0x002808040dff85b2 */ /* 0x0000620008000100 */
[-C--:B------:R-:W-:Y:S01]  /*11d0*/  LEA.HI.X.SX32 R37, R8, R17.reuse, 0x1, P2 ;  /* 0x0000001108257211 */ /* 0x080fe200010f0eff */
[C---:B------:R-:W-:Y:S01]  /*11e0*/  IMAD R8, R21.reuse, 0x4, R6 ;  /* 0x0000000415087824 */ /* 0x040fe200078e0206 */
[----:B------:R-:W-:Y:S01]  /*11f0*/  LEA.HI.X.SX32 R31, R4, R17, 0x1, P1 ;  /* 0x00000011041f7211 */ /* 0x000fe200008f0eff */
[----:B------:R-:W-:Y:S01]  /*1200*/  VOTEU.ALL UP0, P5 ;  /* 0x0000000000ff7886 */ /* 0x000fe20002800000 */
[----:B------:R-:W-:Y:S01]  /*1210*/  ISETP.EQ.U32.AND P1, PT, RZ, UR24, P0 ;  /* 0x00000018ff007c0c */ /* 0x000fe20008722070 */
[----:B------:R-:W-:Y:S01]  /*1220*/  IMAD R5, R21, 0x4, R8 ;  /* 0x0000000415057824 */ /* 0x000fe200078e0208 */
[CC--:B------:R-:W-:Y:S02]  /*1230*/  LEA R32, P2, R7.reuse, R23.reuse, 0x1 ;  /* 0x0000001707207211 */ /* 0x0c0fe400078408ff */
[----:B------:R-:W-:Y:S02]  /*1240*/  LEA R24, P3, R8, R23, 0x1 ;  /* 0x0000001708187211 */ /* 0x000fe400078608ff */
[----:B------:R-:W-:Y:S01]  /*1250*/  LEA.HI.X.SX32 R33, R7, R17, 0x1, P2 ;  /* 0x0000001107217211 */ /* 0x000fe200010f0eff */
[----:B0-----:R-:W-:-:S04]  /*1260*/  @!UP2 UIADD3 UR4, UPT, UPT, -UR6, 0x100000, URZ ;  /* 0x001000000604a890 */ /* 0x001fc8000fffe1ff */
[----:B------:R-:W-:Y:S02]  /*1270*/  @!UP2 USHF.L.U32 UR5, UR4, 0xb, URZ ;  /* 0x0000000b0405a899 */ /* 0x000fe400080006ff */
[----:B------:R-:W-:Y:S01]  /*1280*/  @!UP2 USHF.L.U32 UR4, UR4, 0x1, URZ ;  /* 0x000000010404a899 */ /* 0x000fe200080006ff */
[CC--:B------:R-:W-:Y:S02]  /*1290*/  LEA R26, P2, R6.reuse, R23.reuse, 0x1 ;  /* 0x00000017061a7211 */ /* 0x0c0fe400078408ff */
[C---:B------:R-:W-:Y:S02]  /*12a0*/  LEA R22, P4, R5.reuse, R23, 0x1 ;  /* 0x0000001705167211 */ /* 0x040fe400078808ff */
[-C--:B------:R-:W-:Y:S02]  /*12b0*/  LEA.HI.X.SX32 R27, R6, R17.reuse, 0x1, P2 ;  /* 0x00000011061b7211 */ /* 0x080fe400010f0eff */
[-C--:B------:R-:W-:Y:S02]  /*12c0*/  LEA.HI.X.SX32 R25, R8, R17.reuse, 0x1, P3 ;  /* 0x0000001108197211 */ /* 0x080fe400018f0eff */
[----:B------:R-:W-:-:S02]  /*12d0*/  LEA.HI.X.SX32 R23, R5, R17, 0x1, P4 ;  /* 0x0000001105177211 */ /* 0x000fc400020f0eff */
[----:B------:R-:W-:Y:S02]  /*12e0*/  PRMT R63, RZ, 0x7610, R63 ;  /* 0x00007610ff3f7816 */ /* 0x000fe4000000003f */
[----:B------:R-:W-:Y:S02]  /*12f0*/  PRMT R55, RZ, 0x7610, R55 ;  /* 0x00007610ff377816 */ /* 0x000fe40000000037 */
[----:B------:R-:W-:Y:S02]  /*1300*/  PRMT R61, RZ, 0x7610, R61 ;  /* 0x00007610ff3d7816 */ /* 0x000fe4000000003d */
[----:B------:R-:W-:Y:S02]  /*1310*/  PRMT R64, RZ, 0x7610, R64 ;  /* 0x00007610ff407816 */ /* 0x000fe40000000040 */
[----:B------:R-:W-:Y:S02]  /*1320*/  PRMT R56, RZ, 0x7610, R56 ;  /* 0x00007610ff387816 */ /* 0x000fe40000000038 */
[----:B------:R-:W-:-:S02]  /*1330*/  PRMT R60, RZ, 0x7610, R60 ;  /* 0x00007610ff3c7816 */ /* 0x000fc4000000003c */
[----:B------:R-:W-:Y:S01]  /*1340*/  PRMT R62, RZ, 0x7610, R62 ;  /* 0x00007610ff3e7816 */ /* 0x000fe2000000003e */
[----:B----4-:R0:W-:Y:S04]  /*1350*/  STS.U16 [R20+UR13+0x1000], R9 ;  /* 0x0010000914007988 */ /* 0x0101e8000800040d */
[----:B------:R0:W-:Y:S04]  /*1360*/  STS.U16 [R20+UR13+0x1200], R11 ;  /* 0x0012000b14007988 */ /* 0x0001e8000800040d */
[----:B------:R0:W-:Y:S04]  /*1370*/  STS.U16 [R20+UR13+0x1400], R13 ;  /* 0x0014000d14007988 */ /* 0x0001e8000800040d */
[----:B------:R0:W-:Y:S04]  /*1380*/  STS.U16 [R20+UR13+0x1600], R15 ;  /* 0x0016000f14007988 */ /* 0x0001e8000800040d */
[----:B------:R0:W-:Y:S04]  /*1390*/  STS.U16 [R3+UR13+0x1100], R10 ;  /* 0x0011000a03007988 */ /* 0x0001e8000800040d */
[----:B------:R0:W-:Y:S04]  /*13a0*/  STS.U16 [R3+UR13+0x1300], R12 ;  /* 0x0013000c03007988 */ /* 0x0001e8000800040d */
[----:B------:R0:W-:Y:S04]  /*13b0*/  STS.U16 [R3+UR13+0x1500], R14 ;  /* 0x0015000e03007988 */ /* 0x0001e8000800040d */
[----:B------:R0:W-:Y:S01]  /*13c0*/  STS.U16 [R3+UR13+0x1700], R16 ;  /* 0x0017001003007988 */ /* 0x0001e2000800040d */
[----:B-1----:R1:W-:Y:S06]  /*13d0*/  MEMBAR.ALL.CTA ;  /* 0x0000000000007992 */ /* 0x0023ec0000008000 */
[----:B-1----:R-:W-:Y:S04]  /*13e0*/  FENCE.VIEW.ASYNC.S ;  /* 0x00000000000073c6 */ /* 0x002fe80000000000 */
[----:B------:R-:W1:Y:S02]  /*13f0*/  FENCE.VIEW.ASYNC.S ;  /* 0x00000000000073c6 */ /* 0x000e640000000000 */
[----:B-1----:R0:W1:Y:S02]  /*1400*/  @!UP0 SYNCS.EXCH.64 URZ, [UR13+0x1800], UR4 ;  /* 0x001800040dff85b2 */ /* 0x0020640008000100 */
[----:B-1----:R-:W-:Y:S06]  /*1410*/  BAR.SYNC.DEFER_BLOCKING 0x0 ;  /* 0x0000000000007b1d */ /* 0x002fec0000010000 */
[----:B0-----:R-:W-:Y:S05]  /*1420*/  @!P1 BRA `(.L_x_6) ;  /* 0x0000000000689947 */ /* 0x001fea0003800000 */
[----:B------:R-:W-:Y:S02]  /*1430*/  UIADD3 UR4, UPT, UPT, UR13, 0x1000, URZ ;  /* 0x000010000d047890 */ /* 0x000fe4000fffe0ff */
[----:B------:R-:W-:Y:S02]  /*1440*/  USHF.R.U32.HI UR6, URZ, 0x4, UR13 ;  /* 0x00000004ff067899 */ /* 0x000fe4000801160d */
[----:B------:R-:W-:Y:S02]  /*1450*/  USHF.R.U32.HI UR4, URZ, 0x4, UR4 ;  /* 0x00000004ff047899 */ /* 0x000fe40008011604 */
[----:B------:R-:W-:Y:S02]  /*1460*/  USGXT.U32 UR6, UR6, 0xe ;  /* 0x0000000e0606789a */ /* 0x000fe40008000000 */
[----:B------:R-:W-:Y:S01]  /*1470*/  USGXT.U32 UR8, UR4, 0xe ;  /* 0x0000000e0408789a */ /* 0x000fe20008000000 */
[----:B------:R-:W-:Y:S01]  /*1480*/  UMOV UR20, 0x80 ;  /* 0x0000008000147882 */ /* 0x000fe20000000000 */
[----:B------:R-:W-:Y:S01]  /*1490*/  UMOV UR21, 0x40004040 ;  /* 0x4000404000157882 */ /* 0x000fe20000000000 */
[----:B------:R-:W-:Y:S01]  /*14a0*/  UMOV UR22, 0xfffffffe ;  /* 0xfffffffe00167882 */ /* 0x000fe20000000000 */
[----:B------:R-:W-:Y:S01]  /*14b0*/  UMOV UR23, 0x7fffbfdf ;  /* 0x7fffbfdf00177882 */ /* 0x000fe20000000000 */
[----:B------:R-:W-:Y:S01]  /*14c0*/  UMOV UR7, URZ ;  /* 0x000000ff00077c82 */ /* 0x000fe20008000000 */
[----:B------:R-:W-:Y:S01]  /*14d0*/  UMOV UR9, URZ ;  /* 0x000000ff00097c82 */ /* 0x000fe20008000000 */
[----:B------:R-:W-:-:S02]  /*14e0*/  UIADD3.64 UR20, UPT, UPT, UR6, UR20, URZ ;  /* 0x0000001406147297 */ /* 0x000fc4000fffe0ff */
[----:B------:R-:W-:Y:S01]  /*14f0*/  UIADD3.64 UR22, UPT, UPT, UR8, -UR22, URZ ;  /* 0x8000001608167297 */ /* 0x000fe2000fffe0ff */
[----:B------:R-:W-:Y:S01]  /*1500*/  UMOV UR28, 0x0 ;  /* 0x00000000001c7882 */ /* 0x000fe20000000000 */
[----:B------:R-:W-:Y:S01]  /*1510*/  UMOV UR29, 0x4088010 ;  /* 0x04088010001d7882 */ /* 0x000fe20000000000 */
[----:B------:R-:W-:Y:S01]  /*1520*/  UMOV UR4, UR10 ;  /* 0x0000000a00047c82 */ /* 0x000fe20008000000 */
[----:B------:R-:W-:Y:S01]  /*1530*/  UMOV UR5, URZ ;  /* 0x000000ff00057c82 */ /* 0x000fe20008000000 */
[----:B------:R-:W-:Y:S01]  /*1540*/  UMOV UR7, 0x40004040 ;  /* 0x4000404000077882 */ /* 0x000fe20000000000 */
[----:B------:R-:W-:Y:S01]  /*1550*/  UMOV UR9, 0x80004020 ;  /* 0x8000402000097882 */ /* 0x000fe20000000000 */
[----:B------:R-:W-:Y:S01]  /*1560*/  UMOV UR32, 0x0 ;  /* 0x0000000000207882 */ /* 0x000fe20000000000 */
[----:B------:R-:W-:Y:S01]  /*1570*/  UMOV UR33, 0x4088010 ;  /* 0x0408801000217882 */ /* 0x000fe20000000000 */
[----:B------:R-:W-:Y:S01]  /*1580*/  UMOV UR4, UR4 ;  /* 0x0000000400047c82 */ /* 0x000fe20008000000 */
[----:B------:R0:W-:Y:S01]  /*1590*/  UTCHMMA gdesc[UR6], gdesc[UR8], tmem[UR17], tmem[UR28], idesc[UR29], !UPT ;  /* 0x00ff1c08060075ea */ /* 0x0001e2000f800011 */
[----:B------:R0:W-:Y:S01]  /*15a0*/  UTCHMMA gdesc[UR20], gdesc[UR22], tmem[UR17], tmem[UR32], idesc[UR33], UPT ;  /* 0x00ff2016140075ea */ /* 0x0001e2000b800011 */
[----:B------:R0:W-:Y:S01]  /*15b0*/  UTCBAR [UR4], URZ ;  /* 0x000000ff040073e9 */ /* 0x0001e200080000ff */
[----:B------:R-:W-:Y:S01]  /*15c0*/  NOP ;  /* 0x0000000000007918 */ /* 0x000fe20000000000 */
.L_x_6:
[----:B------:R-:W-:Y:S05]  /*15d0*/  @!P0 BRA `(.L_x_7) ;  /* 0x0000000000088947 */ /* 0x000fea0003800000 */
[----:B------:R-:W1:Y:S02]  /*15e0*/  SYNCS.PHASECHK.TRANS64.TRYWAIT P2, [UR13+0x1800], RZ ;  /* 0x001800ffff0075a7 */ /* 0x000e64000804110d */
[----:B-1----:R-:W-:Y:S05]  /*15f0*/  @!P2 BRA `(.L_x_8) ;  /* 0x0000003400d8a947 */ /* 0x002fea0003800000 */
.L_x_7:
[----:B------:R-:W-:Y:S01]  /*1600*/  BAR.SYNC.DEFER_BLOCKING 0x0 ;  /* 0x0000000000007b1d */ /* 0x000fe20000010000 */
[----:B------:R-:W-:-:S05]  /*1610*/  LOP3.LUT P2, RZ, R0, 0x7f, RZ, 0xc0, !PT ;  /* 0x0000007f00ff7812 */ /* 0x000fca000784c0ff */
[----:B0-----:R-:W0:Y:S01]  /*1620*/  LDCU UR4, c[0x0][0x3a8] ;  /* 0x00007500ff0477ac */ /* 0x001e220008000800 */
[----:B------:R-:W-:Y:S01]  /*1630*/  LDTM.16dp32bit_t0_t15.x16 R4, tmem[UR16+0x100000] ;  /* 0x10000010000479ee */ /* 0x000fe20008a00000 */
[----:B------:R-:W0:Y:S06]  /*1640*/  LDTM.16dp32bit_t16_t31.x16 R4, tmem[UR16+0x100010] ;  /* 0x10001010000479ee */ /* 0x000e2c0008a20000 */
[----:B------:R-:W1:Y:S01]  /*1650*/  @!P2 SYNCS.CCTL.IV [UR13+0x1800] ;  /* 0x00180000ff00a9b1 */ /* 0x000e62000800000d */
[----:B------:R-:W-:Y:S01]  /*1660*/  NOP ;  /* 0x0000000000007918 */ /* 0x000fe20000000000 */
[----:B------:R2:W5:Y:S04]  /*1670*/  @P0 LDG.E.U16 R65, desc[UR26][R38.64] ;  /* 0x0000001a26410981 */ /* 0x000568000c1e1500 */
[----:B------:R2:W5:Y:S04]  /*1680*/  @P0 LDG.E.U16 R63, desc[UR26][R34.64] ;  /* 0x0000001a223f0981 */ /* 0x000568000c1e1500 */
[----:B------:R2:W5:Y:S04]  /*1690*/  @P0 LDG.E.U16 R55, desc[UR26][R30.64] ;  /* 0x0000001a1e370981 */ /* 0x000568000c1e1500 */
[----:B------:R2:W5:Y:S04]  /*16a0*/  @P0 LDG.E.U16 R61, desc[UR26][R24.64] ;  /* 0x0000001a183d0981 */ /* 0x000568000c1e1500 */
[----:B------:R2:W5:Y:S04]  /*16b0*/  @P0 LDG.E.U16 R64, desc[UR26][R36.64] ;  /* 0x0000001a24400981 */ /* 0x000568000c1e1500 */
[----:B------:R2:W5:Y:S04]  /*16c0*/  @P0 LDG.E.U16 R56, desc[UR26][R32.64] ;  /* 0x0000001a20380981 */ /* 0x000568000c1e1500 */
[----:B------:R2:W5:Y:S04]  /*16d0*/  @P0 LDG.E.U16 R60, desc[UR26][R26.64] ;  /* 0x0000001a1a3c0981 */ /* 0x000568000c1e1500 */
[----:B------:R2:W5:Y:S01]  /*16e0*/  @P0 LDG.E.U16 R62, desc[UR26][R22.64] ;  /* 0x0000001a163e0981 */ /* 0x000562000c1e1500 */
[----:B------:R-:W-:Y:S01]  /*16f0*/  LOP3.LUT R21, R0, 0xf, RZ, 0xc0, !PT ;  /* 0x0000000f00157812 */ /* 0x000fe200078ec0ff */
[----:B0-----:R-:W-:Y:S01]  /*1700*/  FMUL R29, R4, UR4 ;  /* 0x00000004041d7c20 */ /* 0x001fe20008400000 */
[----:B------:R-:W-:Y:S01]  /*1710*/  LOP3.LUT R28, R0, 0x60, RZ, 0xc0, !PT ;  /* 0x00000060001c7812 */ /* 0x000fe200078ec0ff */
[----:B------:R-:W-:Y:S01]  /*1720*/  FMUL R5, R5, UR4 ;  /* 0x0000000405057c20 */ /* 0x000fe20008400000 */
[----:B------:R-:W-:Y:S01]  /*1730*/  FMUL R6, R6, UR4 ;  /* 0x0000000406067c20 */ /* 0x000fe20008400000 */
[----:B------:R-:W-:Y:S01]  /*1740*/  FMUL R7, R7, UR4 ;  /* 0x0000000407077c20 */ /* 0x000fe20008400000 */
[----:B------:R-:W-:Y:S01]  /*1750*/  LEA.HI R21, R28, R21, RZ, 0x1f ;  /* 0x000000151c157211 */ /* 0x000fe200078ff8ff */
[----:B------:R-:W-:Y:S01]  /*1760*/  FMUL R17, R17, UR4 ;  /* 0x0000000411117c20 */ /* 0x000fe20008400000 */
[----:B------:R-:W-:-:S03]  /*1770*/  LOP3.LUT R28, R0, 0x10, RZ, 0xc0, !PT ;  /* 0x00000010001c7812 */ /* 0x000fc600078ec0ff */
[----:B------:R-:W-:Y:S01]  /*1780*/  VIADD R21, R21, UR14 ;  /* 0x0000000e15157c36 */ /* 0x000fe20008000000 */
[C---:B------:R-:W-:Y:S02]  /*1790*/  LOP3.LUT R54, R28.reuse, 0x2, RZ, 0xfc, !PT ;  /* 0x000000021c367812 */ /* 0x040fe400078efcff */
[C---:B------:R-:W-:Y:S02]  /*17a0*/  LOP3.LUT R4, R28.reuse, 0x4, RZ, 0xfc, !PT ;  /* 0x000000041c047812 */ /* 0x040fe400078efcff */
[C---:B------:R-:W-:Y:S02]  /*17b0*/  ISETP.GE.AND P5, PT, R21.reuse, R54, PT ;  /* 0x000000361500720c */ /* 0x040fe40003fa6270 */
[C---:B------:R-:W-:Y:S02]  /*17c0*/  ISETP.GE.AND P2, PT, R21.reuse, R28, PT ;  /* 0x0000001c1500720c */ /* 0x040fe40003f46270 */
[----:B------:R-:W-:Y:S02]  /*17d0*/  LOP3.LUT R54, R28, 0x3, RZ, 0xfc, !PT ;  /* 0x000000031c367812 */ /* 0x000fe400078efcff */
[----:B------:R-:W-:-:S02]  /*17e0*/  ISETP.GE.AND P3, PT, R21, R4, PT ;  /* 0x000000041500720c */ /* 0x000fc40003f66270 */
[----:B------:R-:W-:Y:S02]  /*17f0*/  FSEL R4, R29, -INF , P2 ;  /* 0xff8000001d047808 */ /* 0x000fe40001000000 */
[C---:B------:R-:W-:Y:S02]  /*1800*/  ISETP.GE.AND P4, PT, R21.reuse, R54, PT ;  /* 0x000000361500720c */ /* 0x040fe40003f86270 */
[----:B------:R-:W-:Y:S02]  /*1810*/  ISETP.GT.AND P2, PT, R21, R28, PT ;  /* 0x0000001c1500720c */ /* 0x000fe40003f44270 */
[----:B------:R-:W-:Y:S02]  /*1820*/  LOP3.LUT R54, R28, 0x5, RZ, 0xfc, !PT ;  /* 0x000000051c367812 */ /* 0x000fe400078efcff */
[----:B------:R-:W-:Y:S02]  /*1830*/  FSEL R5, R5, -INF , P2 ;  /* 0xff80000005057808 */ /* 0x000fe40001000000 */
[----:B------:R-:W-:-:S02]  /*1840*/  ISETP.GE.AND P2, PT, R21, R54, PT ;  /* 0x000000361500720c */ /* 0x000fc40003f46270 */
[----:B------:R-:W-:Y:S02]  /*1850*/  LOP3.LUT R54, R28, 0x6, RZ, 0xfc, !PT ;  /* 0x000000061c367812 */ /* 0x000fe400078efcff */
[----:B------:R-:W-:Y:S02]  /*1860*/  FSEL R6, R6, -INF , P5 ;  /* 0xff80000006067808 */ /* 0x000fe40002800000 */
[----:B------:R-:W-:Y:S02]  /*1870*/  ISETP.GE.AND P5, PT, R21, R54, PT ;  /* 0x000000361500720c */ /* 0x000fe40003fa6270 */
[----:B------:R-:W-:Y:S01]  /*1880*/  FSEL R54, R7, -INF , P4 ;  /* 0xff80000007367808 */ /* 0x000fe20002000000 */
[----:B------:R-:W-:Y:S01]  /*1890*/  FMUL R7, R8, UR4 ;  /* 0x0000000408077c20 */ /* 0x000fe20008400000 */
[C---:B------:R-:W-:Y:S02]  /*18a0*/  LOP3.LUT R8, R28.reuse, 0x8, RZ, 0xfc, !PT ;  /* 0x000000081c087812 */ /* 0x040fe400078efcff */
[----:B------:R-:W-:-:S02]  /*18b0*/  LOP3.LUT R66, R28, 0x7, RZ, 0xfc, !PT ;  /* 0x000000071c427812 */ /* 0x000fc400078efcff */
[----:B------:R-:W-:Y:S02]  /*18c0*/  FSEL R7, R7, -INF , P3 ;  /* 0xff80000007077808 */ /* 0x000fe40001800000 */
[----:B------:R-:W-:Y:S01]  /*18d0*/  ISETP.GE.AND P3, PT, R21, R8, PT ;  /* 0x000000081500720c */ /* 0x000fe20003f66270 */
[----:B------:R-:W-:Y:S01]  /*18e0*/  FMUL R8, R9, UR4 ;  /* 0x0000000409087c20 */ /* 0x000fe20008400000 */
[----:B------:R-:W-:Y:S01]  /*18f0*/  FMUL R9, R10, UR4 ;  /* 0x000000040a097c20 */ /* 0x000fe20008400000 */
[----:B------:R-:W-:Y:S02]  /*1900*/  LOP3.LUT R10, R28, 0xa, RZ, 0xfc, !PT ;  /* 0x0000000a1c0a7812 */ /* 0x000fe400078efcff */
[----:B------:R-:W-:Y:S02]  /*1910*/  ISETP.GE.AND P4, PT, R21, R66, PT ;  /* 0x000000421500720c */ /* 0x000fe40003f86270 */
[----:B------:R-:W-:Y:S02]  /*1920*/  FSEL R9, R9, -INF , P5 ;  /* 0xff80000009097808 */ /* 0x000fe40002800000 */
[----:B------:R-:W-:Y:S01]  /*1930*/  ISETP.GE.AND P5, PT, R21, R10, PT ;  /* 0x0000000a1500720c */ /* 0x000fe20003fa6270 */
[----:B------:R-:W-:Y:S01]  /*1940*/  FMUL R10, R11, UR4 ;  /* 0x000000040b0a7c20 */ /* 0x000fe20008400000 */
[----:B------:R-:W-:Y:S01]  /*1950*/  FMUL R11, R12, UR4 ;  /* 0x000000040c0b7c20 */ /* 0x000fe20008400000 */
[----:B------:R-:W-:-:S02]  /*1960*/  LOP3.LUT R12, R28, 0xc, RZ, 0xfc, !PT ;  /* 0x0000000c1c0c7812 */ /* 0x000fc400078efcff */
[----:B------:R-:W-:Y:S02]  /*1970*/  LOP3.LUT R66, R28, 0x9, RZ, 0xfc, !PT ;  /* 0x000000091c427812 */ /* 0x000fe400078efcff */
[----:B------:R-:W-:Y:S02]  /*1980*/  FSEL R11, R11, -INF , P3 ;  /* 0xff8000000b0b7808 */ /* 0x000fe40001800000 */
[----:B------:R-:W-:Y:S01]  /*1990*/  ISETP.GE.AND P3, PT, R21, R12, PT ;  /* 0x0000000c1500720c */ /* 0x000fe20003f66270 */
[----:B------:R-:W-:Y:S01]  /*19a0*/  FMUL R12, R13, UR4 ;  /* 0x000000040d0c7c20 */ /* 0x000fe20008400000 */
[----:B------:R-:W-:Y:S01]  /*19b0*/  FMUL R13, R14, UR4 ;  /* 0x000000040e0d7c20 */ /* 0x000fe20008400000 */
[----:B------:R-:W-:Y:S02]  /*19c0*/  LOP3.LUT R14, R28, 0xe, RZ, 0xfc, !PT ;  /* 0x0000000e1c0e7812 */ /* 0x000fe400078efcff */
[----:B------:R-:W-:Y:S02]  /*19d0*/  FSEL R8, R8, -INF , P2 ;  /* 0xff80000008087808 */ /* 0x000fe40001000000 */
[----:B------:R-:W-:-:S02]  /*19e0*/  ISETP.GE.AND P2, PT, R21, R66, PT ;  /* 0x000000421500720c */ /* 0x000fc40003f46270 */
[----:B------:R-:W-:Y:S02]  /*19f0*/  LOP3.LUT R66, R28, 0xb, RZ, 0xfc, !PT ;  /* 0x0000000b1c427812 */ /* 0x000fe400078efcff */
[----:B------:R-:W-:Y:S02]  /*1a00*/  FSEL R13, R13, -INF , P5 ;  /* 0xff8000000d0d7808 */ /* 0x000fe40002800000 */
[----:B------:R-:W-:Y:S01]  /*1a10*/  ISETP.GE.AND P5, PT, R21, R14, PT ;  /* 0x0000000e1500720c */ /* 0x000fe20003fa6270 */
[----:B------:R-:W-:Y:S01]  /*1a20*/  FMUL R14, R15, UR4 ;  /* 0x000000040f0e7c20 */ /* 0x000fe20008400000 */
[----:B------:R-:W-:Y:S02]  /*1a30*/  FSEL R10, R10, -INF , P4 ;  /* 0xff8000000a0a7808 */ /* 0x000fe40002000000 */
[----:B------:R-:W-:Y:S02]  /*1a40*/  FMNMX3 R15, R4, R5, R6, !PT ;  /* 0x00000005040f7276 */ /* 0x000fe40007800006 */
[----:B------:R-:W-:-:S02]  /*1a50*/  ISETP.GE.AND P4, PT, R21, R66, PT ;  /* 0x000000421500720c */ /* 0x000fc40003f86270 */
[C---:B------:R-:W-:Y:S02]  /*1a60*/  LOP3.LUT R66, R28.reuse, 0xd, RZ, 0xfc, !PT ;  /* 0x0000000d1c427812 */ /* 0x040fe400078efcff */
[----:B------:R-:W-:Y:S02]  /*1a70*/  LOP3.LUT R28, R28, 0xf, RZ, 0xfc, !PT ;  /* 0x0000000f1c1c7812 */ /* 0x000fe400078efcff */
[----:B------:R-:W-:Y:S02]  /*1a80*/  FMNMX3 R15, R15, R54, R7, !PT ;  /* 0x000000360f0f7276 */ /* 0x000fe40007800007 */
[----:B------:R-:W-:Y:S02]  /*1a90*/  FSEL R14, R14, -INF , P4 ;  /* 0xff8000000e0e7808 */ /* 0x000fe40002000000 */
[----:B------:R-:W-:Y:S02]  /*1aa0*/  ISETP.GE.AND P4, PT, R21, R28, PT ;  /* 0x0000001c1500720c */ /* 0x000fe40003f86270 */
[----:B------:R-:W-:Y:S01]  /*1ab0*/  FMNMX3 R28, R15, R8, R9, !PT ;  /* 0x000000080f1c7276 */ /* 0x000fe20007800009 */
[----:B------:R-:W-:Y:S01]  /*1ac0*/  FMUL R15, R16, UR4 ;  /* 0x00000004100f7c20 */ /* 0x000fe20008400000 */
[----:B------:R-:W-:Y:S01]  /*1ad0*/  FSEL R12, R12, -INF , P2 ;  /* 0xff8000000c0c7808 */ /* 0x000fe20001000000 */
[----:B------:R-:W-:Y:S01]  /*1ae0*/  FMUL R16, R18, UR4 ;  /* 0x0000000412107c20 */ /* 0x000fe20008400000 */
[----:B------:R-:W-:Y:S01]  /*1af0*/  FMNMX3 R28, R28, R10, R11, !PT ;  /* 0x0000000a1c1c7276 */ /* 0x000fe2000780000b */
[----:B------:R-:W-:Y:S01]  /*1b00*/  FMUL R18, R19, UR4 ;  /* 0x0000000413127c20 */ /* 0x000fe20008400000 */
[----:B------:R-:W-:-:S02]  /*1b10*/  ISETP.GE.AND P2, PT, R21, R66, PT ;  /* 0x000000421500720c */ /* 0x000fc40003f46270 */
[----:B------:R-:W-:Y:S02]  /*1b20*/  FSEL R15, R15, -INF , P3 ;  /* 0xff8000000f0f7808 */ /* 0x000fe40001800000 */
[----:B------:R-:W-:Y:S02]  /*1b30*/  FMNMX3 R28, R28, R12, R13, !PT ;  /* 0x0000000c1c1c7276 */ /* 0x000fe4000780000d */
[----:B------:R-:W-:Y:S02]  /*1b40*/  FSEL R17, R17, -INF , P2 ;  /* 0xff80000011117808 */ /* 0x000fe40001000000 */
[----:B------:R-:W-:Y:S02]  /*1b50*/  FSEL R16, R16, -INF , P5 ;  /* 0xff80000010107808 */ /* 0x000fe40002800000 */
[----:B------:R-:W-:Y:S02]  /*1b60*/  FMNMX3 R28, R28, R14, R15, !PT ;  /* 0x0000000e1c1c7276 */ /* 0x000fe4000780000f */
[----:B------:R-:W-:-:S02]  /*1b70*/  FSEL R18, R18, -INF , P4 ;  /* 0xff80000012127808 */ /* 0x000fc40002000000 */
[----:B------:R-:W-:-:S04]  /*1b80*/  FMNMX3 R19, R28, R17, R16, !PT ;  /* 0x000000111c137276 */ /* 0x000fc80007800010 */
[----:B------:R-:W-:-:S05]  /*1b90*/  FMNMX R19, R18, R19, !PT ;  /* 0x0000001312137209 */ /* 0x000fca0007800000 */
[----:B------:R-:W0:Y:S02]  /*1ba0*/  SHFL.BFLY PT, R28, R19, 0x10, 0x1f ;  /* 0x0e001f00131c7f89 */ /* 0x000e2400000e0000 */
[----:B0-----:R-:W-:-:S05]  /*1bb0*/  FMNMX3 R57, R19, -INF , R28, !PT ;  /* 0xff80000013397876 */ /* 0x001fca000780001c */
[--C-:B------:R-:W-:Y:S01]  /*1bc0*/  FADD R4, R4, -R57.reuse ;  /* 0x8000003904047221 */ /* 0x100fe20000000000 */
[--C-:B------:R-:W-:Y:S01]  /*1bd0*/  FADD R5, R5, -R57.reuse ;  /* 0x8000003905057221 */ /* 0x100fe20000000000 */
[--C-:B------:R-:W-:Y:S01]  /*1be0*/  FADD R6, R6, -R57.reuse ;  /* 0x8000003906067221 */ /* 0x100fe20000000000 */
[--C-:B------:R-:W-:Y:S01]  /*1bf0*/  FADD R54, R54, -R57.reuse ;  /* 0x8000003936367221 */ /* 0x100fe20000000000 */
[----:B------:R-:W-:Y:S01]  /*1c00*/  FMUL R4, R4, 1.4426950216293334961 ;  /* 0x3fb8aa3b04047820 */ /* 0x000fe20000400000 */
[----:B------:R-:W-:Y:S01]  /*1c10*/  FMUL R5, R5, 1.4426950216293334961 ;  /* 0x3fb8aa3b05057820 */ /* 0x000fe20000400000 */
[----:B------:R-:W-:Y:S01]  /*1c20*/  FMUL R6, R6, 1.4426950216293334961 ;  /* 0x3fb8aa3b06067820 */ /* 0x000fe20000400000 */
[--C-:B------:R-:W-:Y:S01]  /*1c30*/  FADD R19, R7, -R57.reuse ;  /* 0x8000003907137221 */ /* 0x100fe20000000000 */
[----:B------:R-:W-:Y:S01]  /*1c40*/  FMUL R54, R54, 1.4426950216293334961 ;  /* 0x3fb8aa3b36367820 */ /* 0x000fe20000400000 */
[--C-:B------:R-:W-:Y:S01]  /*1c50*/  FADD R10, R10, -R57.reuse ;  /* 0x800000390a0a7221 */ /* 0x100fe20000000000 */
[----:B------:R-:W-:Y:S01]  /*1c60*/  MUFU.EX2 R4, R4 ;  /* 0x0000000400047308 */ /* 0x000fe20000000800 */
[----:B------:R-:W-:Y:S01]  /*1c70*/  FMUL R29, R19, 1.4426950216293334961 ;  /* 0x3fb8aa3b131d7820 */ /* 0x000fe20000400000 */
[--C-:B------:R-:W-:Y:S01]  /*1c80*/  FADD R19, R8, -R57.reuse ;  /* 0x8000003908137221 */ /* 0x100fe20000000000 */
[--C-:B------:R-:W-:Y:S01]  /*1c90*/  FADD R11, R11, -R57.reuse ;  /* 0x800000390b0b7221 */ /* 0x100fe20000000000 */
[--C-:B------:R-:W-:Y:S01]  /*1ca0*/  FADD R12, R12, -R57.reuse ;  /* 0x800000390c0c7221 */ /* 0x100fe20000000000 */
[--C-:B------:R-:W-:Y:S01]  /*1cb0*/  FADD R13, R13, -R57.reuse ;  /* 0x800000390d0d7221 */ /* 0x100fe20000000000 */
[----:B------:R-:W-:Y:S01]  /*1cc0*/  FMUL R66, R19, 1.4426950216293334961 ;  /* 0x3fb8aa3b13427820 */ /* 0x000fe20000400000 */
[--C-:B------:R-:W-:Y:S01]  /*1cd0*/  FADD R19, R9, -R57.reuse ;  /* 0x8000003909137221 */ /* 0x100fe20000000000 */
[----:B------:R-:W0:Y:S01]  /*1ce0*/  MUFU.EX2 R5, R5 ;  /* 0x0000000500057308 */ /* 0x000e220000000800 */
[----:B------:R-:W-:Y:S01]  /*1cf0*/  FMUL R28, R10, 1.4426950216293334961 ;  /* 0x3fb8aa3b0a1c7820 */ /* 0x000fe20000400000 */
[--C-:B------:R-:W-:Y:S01]  /*1d00*/  FADD R14, R14, -R57.reuse ;  /* 0x800000390e0e7221 */ /* 0x100fe20000000000 */
[----:B------:R-:W-:Y:S01]  /*1d10*/  FMUL R19, R19, 1.4426950216293334961 ;  /* 0x3fb8aa3b13137820 */ /* 0x000fe20000400000 */
[----:B------:R-:W-:Y:S01]  /*1d20*/  FMUL R10, R11, 1.4426950216293334961 ;  /* 0x3fb8aa3b0b0a7820 */ /* 0x000fe20000400000 */
[----:B------:R-:W-:Y:S01]  /*1d30*/  FMUL R11, R12, 1.4426950216293334961 ;  /* 0x3fb8aa3b0c0b7820 */ /* 0x000fe20000400000 */
[----:B------:R-:W-:Y:S01]  /*1d40*/  FMUL R12, R13, 1.4426950216293334961 ;  /* 0x3fb8aa3b0d0c7820 */ /* 0x000fe20000400000 */
[----:B------:R-:W-:Y:S01]  /*1d50*/  FMUL R13, R14, 1.4426950216293334961 ;  /* 0x3fb8aa3b0e0d7820 */ /* 0x000fe20000400000 */
[----:B------:R-:W-:Y:S01]  /*1d60*/  MUFU.EX2 R6, R6 ;  /* 0x0000000600067308 */ /* 0x000fe20000000800 */
[--C-:B------:R-:W-:Y:S01]  /*1d70*/  FADD R15, R15, -R57.reuse ;  /* 0x800000390f0f7221 */ /* 0x100fe20000000000 */
[--C-:B------:R-:W-:Y:S01]  /*1d80*/  FADD R17, R17, -R57.reuse ;  /* 0x8000003911117221 */ /* 0x100fe20000000000 */
[--C-:B------:R-:W-:Y:S01]  /*1d90*/  FADD R16, R16, -R57.reuse ;  /* 0x8000003910107221 */ /* 0x100fe20000000000 */
[----:B------:R-:W-:-:S02]  /*1da0*/  FADD R18, R18, -R57 ;  /* 0x8000003912127221 */ /* 0x000fc40000000000 */
[----:B------:R-:W-:Y:S02]  /*1db0*/  FMUL R17, R17, 1.4426950216293334961 ;  /* 0x3fb8aa3b11117820 */ /* 0x000fe40000400000 */
[----:B------:R-:W3:Y:S08]  /*1dc0*/  MUFU.EX2 R7, R54 ;  /* 0x0000003600077308 */ /* 0x000ef00000000800 */
[----:B------:R0:W4:Y:S08]  /*1dd0*/  MUFU.EX2 R8, R29 ;  /* 0x0000001d00087308 */ /* 0x0001300000000800 */
[----:B------:R-:W1:Y:S01]  /*1de0*/  MUFU.EX2 R9, R66 ;  /* 0x0000004200097308 */ /* 0x000e620000000800 */
[----:B0-----:R-:W-:Y:S01]  /*1df0*/  FADD R29, R4, R5 ;  /* 0x00000005041d7221 */ /* 0x001fe20000000000 */
[----:B------:R-:W-:-:S02]  /*1e00*/  F2FP.F16.F32.PACK_AB R4, R5, R4 ;  /* 0x000000040504723e */ /* 0x000fc400000000ff */
[----:B---3--:R-:W-:Y:S01]  /*1e10*/  F2FP.F16.F32.PACK_AB R5, R7, R6 ;  /* 0x000000060705723e */ /* 0x008fe200000000ff */
[----:B------:R-:W-:-:S03]  /*1e20*/  FADD R14, R6, R29 ;  /* 0x0000001d060e7221 */ /* 0x000fc60000000000 */
[----:B------:R-:W0:Y:S01]  /*1e30*/  MUFU.EX2 R19, R19 ;  /* 0x0000001300137308 */ /* 0x000e220000000800 */
[----:B------:R-:W-:Y:S01]  /*1e40*/  FADD R29, R7, R14 ;  /* 0x0000000e071d7221 */ /* 0x000fe20000000000 */
[----:B------:R-:W-:-:S03]  /*1e50*/  FMUL R14, R15, 1.4426950216293334961 ;  /* 0x3fb8aa3b0f0e7820 */ /* 0x000fc60000400000 */
[----:B----4-:R-:W-:-:S03]  /*1e60*/  FADD R54, R8, R29 ;  /* 0x0000001d08367221 */ /* 0x010fc60000000000 */
[----:B------:R-:W3:Y:S01]  /*1e70*/  MUFU.EX2 R28, R28 ;  /* 0x0000001c001c7308 */ /* 0x000ee20000000800 */
[C---:B-1----:R-:W-:Y:S01]  /*1e80*/  FADD R54, R9.reuse, R54 ;  /* 0x0000003609367221 */ /* 0x042fe20000000000 */
[----:B------:R-:W-:-:S06]  /*1e90*/  F2FP.F16.F32.PACK_AB R6, R9, R8 ;  /* 0x000000080906723e */ /* 0x000fcc00000000ff */
[----:B------:R-:W1:Y:S01]  /*1ea0*/  MUFU.EX2 R10, R10 ;  /* 0x0000000a000a7308 */ /* 0x000e620000000800 */
[----:B0-----:R-:W-:-:S07]  /*1eb0*/  FADD R15, R19, R54 ;  /* 0x00000036130f7221 */ /* 0x001fce0000000000 */
[----:B------:R-:W0:Y:S01]  /*1ec0*/  MUFU.EX2 R11, R11 ;  /* 0x0000000b000b7308 */ /* 0x000e220000000800 */
[----:B---3--:R-:W-:Y:S01]  /*1ed0*/  FADD R29, R28, R15 ;  /* 0x0000000f1c1d7221 */ /* 0x008fe20000000000 */
[----:B------:R-:W-:Y:S01]  /*1ee0*/  FMUL R15, R16, 1.4426950216293334961 ;  /* 0x3fb8aa3b100f7820 */ /* 0x000fe20000400000 */
[----:B------:R-:W-:-:S05]  /*1ef0*/  F2FP.F16.F32.PACK_AB R7, R28, R19 ;  /* 0x000000131c07723e */ /* 0x000fca00000000ff */
[----:B------:R-:W3:Y:S01]  /*1f00*/  MUFU.EX2 R12, R12 ;  /* 0x0000000c000c7308 */ /* 0x000ee20000000800 */
[----:B-1----:R-:W-:-:S07]  /*1f10*/  FADD R16, R10, R29 ;  /* 0x0000001d0a107221 */ /* 0x002fce0000000000 */
[----:B------:R-:W1:Y:S01]  /*1f20*/  MUFU.EX2 R13, R13 ;  /* 0x0000000d000d7308 */ /* 0x000e620000000800 */
[C---:B0-----:R-:W-:Y:S01]  /*1f30*/  FADD R29, R11.reuse, R16 ;  /* 0x000000100b1d7221 */ /* 0x041fe20000000000 */
[----:B------:R-:W-:Y:S01]  /*1f40*/  FMUL R16, R18, 1.4426950216293334961 ;  /* 0x3fb8aa3b12107820 */ /* 0x000fe20000400000 */
[----:B------:R-:W-:-:S05]  /*1f50*/  F2FP.F16.F32.PACK_AB R8, R11, R10 ;  /* 0x0000000a0b08723e */ /* 0x000fca00000000ff */
[----:B------:R-:W0:Y:S01]  /*1f60*/  MUFU.EX2 R14, R14 ;  /* 0x0000000e000e7308 */ /* 0x000e220000000800 */
[----:B---3--:R-:W-:-:S07]  /*1f70*/  FADD R18, R12, R29 ;  /* 0x0000001d0c127221 */ /* 0x008fce0000000000 */
[----:B------:R-:W3:Y:S01]  /*1f80*/  MUFU.EX2 R17, R17 ;  /* 0x0000001100117308 */ /* 0x000ee20000000800 */
[C---:B-1----:R-:W-:Y:S01]  /*1f90*/  FADD R29, R13.reuse, R18 ;  /* 0x000000120d1d7221 */ /* 0x042fe20000000000 */
[----:B------:R-:W-:-:S06]  /*1fa0*/  F2FP.F16.F32.PACK_AB R9, R13, R12 ;  /* 0x0000000c0d09723e */ /* 0x000fcc00000000ff */
[----:B------:R-:W1:Y:S01]  /*1fb0*/  MUFU.EX2 R15, R15 ;  /* 0x0000000f000f7308 */ /* 0x000e620000000800 */
[----:B0-----:R-:W-:-:S07]  /*1fc0*/  FADD R18, R14, R29 ;  /* 0x0000001d0e127221 */ /* 0x001fce0000000000 */
[----:B------:R-:W0:Y:S01]  /*1fd0*/  MUFU.EX2 R16, R16 ;  /* 0x0000001000107308 */ /* 0x000e220000000800 */
[C---:B---3--:R-:W-:Y:S01]  /*1fe0*/  FADD R18, R17.reuse, R18 ;  /* 0x0000001211127221 */ /* 0x048fe20000000000 */
[----:B------:R-:W-:-:S03]  /*1ff0*/  F2FP.F16.F32.PACK_AB R10, R17, R14 ;  /* 0x0000000e110a723e */ /* 0x000fc600000000ff */
[----:B-1----:R-:W-:-:S04]  /*2000*/  FADD R29, R15, R18 ;  /* 0x000000120f1d7221 */ /* 0x002fc80000000000 */
[C---:B0-----:R-:W-:Y:S01]  /*2010*/  FADD R29, R16.reuse, R29 ;  /* 0x0000001d101d7221 */ /* 0x041fe20000000000 */
[----:B------:R-:W-:-:S04]  /*2020*/  F2FP.F16.F32.PACK_AB R11, R16, R15 ;  /* 0x0000000f100b723e */ /* 0x000fc800000000ff */
[----:B------:R2:W0:Y:S01]  /*2030*/  SHFL.BFLY PT, R28, R29, 0x10, 0x1f ;  /* 0x0e001f001d1c7f89 */ /* 0x00042200000e0000 */
[----:B------:R-:W-:Y:S05]  /*2040*/  @!P0 BRA `(.L_x_9) ;  /* 0x0000000000088947 */ /* 0x000fea0003800000 */
[----:B------:R1:W-:Y:S01]  /*2050*/  STTM.16dp32bit_t0_t15.x8 tmem[UR16+0x20], R4 ;  /* 0x00002004000079ed */ /* 0x0003e20008980010 */
[----:B------:R1:W-:Y:S02]  /*2060*/  STTM.16dp32bit_t16_t31.x8 tmem[UR16+0x28], R4 ;  /* 0x00002804000079ed */ /* 0x0003e400089a0010 */
.L_x_9:
[----:B-----5:R3:W-:Y:S01]  /*2070*/  STS.U16 [R20+UR13+0x1000], R65 ;  /* 0x0010004114007988 */ /* 0x0207e2000800040d */
[----:B-1----:R-:W-:-:S03]  /*2080*/  FADD R4, -R57, -INF ;  /* 0xff80000039047421 */ /* 0x002fc60000000100 */
[----:B------:R3:W-:Y:S01]  /*2090*/  STS.U16 [R20+UR13+0x1200], R63 ;  /* 0x0012003f14007988 */ /* 0x0007e2000800040d */
[----:B------:R-:W-:-:S03]  /*20a0*/  FMUL R54, R4, 1.4426950216293334961 ;  /* 0x3fb8aa3b04367820 */ /* 0x000fc60000400000 */
[----:B------:R3:W-:Y:S03]  /*20b0*/  STS.U16 [R20+UR13+0x1400], R55 ;  /* 0x0014003714007988 */ /* 0x0007e6000800040d */
[----:B------:R-:W1:Y:S01]  /*20c0*/  MUFU.EX2 R54, R54 ;  /* 0x0000003600367308 */ /* 0x000e620000000800 */
[----:B------:R3:W-:Y:S04]  /*20d0*/  STS.U16 [R20+UR13+0x1600], R61 ;  /* 0x0016003d14007988 */ /* 0x0007e8000800040d */
[----:B------:R3:W-:Y:S04]  /*20e0*/  STS.U16 [R3+UR13+0x1100], R64 ;  /* 0x0011004003007988 */ /* 0x0007e8000800040d */
[----:B------:R3:W-:Y:S04]  /*20f0*/  STS.U16 [R3+UR13+0x1300], R56 ;  /* 0x0013003803007988 */ /* 0x0007e8000800040d */
[----:B------:R3:W-:Y:S04]  /*2100*/  STS.U16 [R3+UR13+0x1500], R60 ;  /* 0x0015003c03007988 */ /* 0x0007e8000800040d */
[----:B------:R3:W-:Y:S01]  /*2110*/  STS.U16 [R3+UR13+0x1700], R62 ;  /* 0x0017003e03007988 */ /* 0x0007e2000800040d */
[----:B------:R-:W4:Y:S02]  /*2120*/  FENCE.VIEW.ASYNC.T ;  /* 0x00000000000073c6 */ /* 0x000f240000000200 */
[----:B----4-:R-:W-:Y:S06]  /*2130*/  BAR.SYNC.DEFER_BLOCKING 0x0 ;  /* 0x0000000000007b1d */ /* 0x010fec0000010000 */
[----:B------:R-:W4:Y:S01]  /*2140*/  LDTM.16dp32bit_t0_t15.x16 R4, tmem[UR16] ;  /* 0x00000010000479ee */ /* 0x000f220008a00000 */
[----:B------:R-:W2:Y:S01]  /*2150*/  LDTM.16dp32bit_t16_t31.x16 R4, tmem[UR16+0x10] ;  /* 0x00001010000479ee */ /* 0x000ea20008a20000 */
[----:B------:R-:W-:Y:S01]  /*2160*/  NOP ;  /* 0x0000000000007918 */ /* 0x000fe20000000000 */
[----:B-1-3--:R-:W-:Y:S05]  /*2170*/  @!P0 BRA `(.L_x_10) ;  /* 0x0000000000488947 */ /* 0x00afea0003800000 */
[C---:B--2-4-:R-:W-:Y:S01]  /*2180*/  FMUL R4, R54.reuse, R4 ;  /* 0x0000000436047220 */ /* 0x054fe20000400000 */
[C---:B------:R-:W-:Y:S01]  /*2190*/  FMUL R5, R54.reuse, R5 ;  /* 0x0000000536057220 */ /* 0x040fe20000400000 */
        /* <DEDUP_REMOVED lines=13> */
[----:B------:R-:W-:-:S04]  /*2270*/  FMUL R19, R54, R19 ;  /* 0x0000001336137220 */ /* 0x000fc80000400000 */
[----:B------:R1:W-:Y:S01]  /*2280*/  STTM.16dp32bit_t0_t15.x16 tmem[UR16], R4 ;  /* 0x00000004000079ed */ /* 0x0003e20008a00010 */
[----:B------:R1:W-:Y:S02]  /*2290*/  STTM.16dp32bit_t16_t31.x16 tmem[UR16+0x10], R4 ;  /* 0x00001004000079ed */ /* 0x0003e40008a20010 */
.L_x_10:
[----:B--2---:R-:W2:Y:S02]  /*22a0*/  FENCE.VIEW.ASYNC.T ;  /* 0x00000000000073c6 */ /* 0x004ea40000000200 */
[----:B--2---:R-:W-:Y:S01]  /*22b0*/  BAR.SYNC.DEFER_BLOCKING 0x0 ;  /* 0x0000000000007b1d */ /* 0x004fe20000010000 */
[----:B0-----:R-:W-:Y:S01]  /*22c0*/  FADD R29, R29, R28 ;  /* 0x0000001c1d1d7221 */ /* 0x001fe20000000000 */
[----:B------:R-:W-:Y:S01]  /*22d0*/  UIADD3 UR8, UPT, UPT, UR13, 0x2800, URZ ;  /* 0x000028000d087890 */ /* 0x000fe2000fffe0ff */
[----:B------:R-:W-:Y:S01]  /*22e0*/  FSEL R57, R57, -INF , P0 ;  /* 0xff80000039397808 */ /* 0x000fe20000000000 */
[----:B------:R-:W-:Y:S01]  /*22f0*/  UIADD3 UR9, UPT, UPT, UR15, 0x20, URZ ;  /* 0x000000200f097890 */ /* 0x000fe2000fffe0ff */
[----:B------:R-:W-:-:S05]  /*2300*/  FADD R29, R54, R29 ;  /* 0x0000001d361d7221 */ /* 0x000fca0000000000 */
[----:B------:R-:W-:Y:S01]  /*2310*/  FSEL R28, R29, 1, P0 ;  /* 0x3f8000001d1c7808 */ /* 0x000fe20000000000 */
[----:B------:R0:W-:Y:S06]  /*2320*/  MEMBAR.ALL.CTA ;  /* 0x0000000000007992 */ /* 0x0001ec0000008000 */
[----:B0-----:R-:W0:Y:S02]  /*2330*/  FENCE.VIEW.ASYNC.S ;  /* 0x00000000000073c6 */ /* 0x001e240000000000 */
[----:B0-----:R-:W-:Y:S06]  /*2340*/  BAR.SYNC.DEFER_BLOCKING 0x0 ;  /* 0x0000000000007b1d */ /* 0x001fec0000010000 */
[----:B------:R-:W-:Y:S05]  /*2350*/  @!P1 BRA `(.L_x_11) ;  /* 0x0000000000609947 */ /* 0x000fea0003800000 */
[----:B------:R-:W-:Y:S01]  /*2360*/  UIADD3 UR4, UPT, UPT, UR13, 0x1000, URZ ;  /* 0x000010000d047890 */ /* 0x000fe2000fffe0ff */
[----:B------:R-:W-:Y:S01]  /*2370*/  BSSY.RECONVERGENT B0, `(.L_x_12) ;  /* 0x0000015000007945 */ /* 0x000fe20003800200 */
[----:B------:R-:W-:Y:S02]  /*2380*/  ELECT P0, URZ, PT ;  /* 0x0000000000ff782f */ /* 0x000fe40003800000 */
[----:B------:R-:W-:Y:S02]  /*2390*/  USHF.R.U32.HI UR4, URZ, 0x4, UR4 ;  /* 0x00000004ff047899 */ /* 0x000fe40008011604 */
[----:B------:R-:W-:Y:S02]  /*23a0*/  UIADD3 UR5, UPT, UPT, UR15, 0x28, URZ ;  /* 0x000000280f057890 */ /* 0x000fe4000fffe0ff */
[----:B------:R-:W-:Y:S01]  /*23b0*/  USGXT.U32 UR6, UR4, 0xe ;  /* 0x0000000e0406789a */ /* 0x000fe20008000000 */
[----:B------:R-:W-:Y:S02]  /*23c0*/  UMOV UR20, 0x0 ;  /* 0x0000000000147882 */ /* 0x000fe40000000000 */
[----:B------:R-:W-:Y:S01]  /*23d0*/  UMOV UR4, URZ ;  /* 0x000000ff00047c82 */ /* 0x000fe20008000000 */
[----:B------:R-:W-:Y:S01]  /*23e0*/  UIADD3 UR22, UP0, UPT, UR6, 0x2, URZ ;  /* 0x0000000206167890 */ /* 0x000fe2000ff1e0ff */
[----:B------:R-:W-:Y:S01]  /*23f0*/  UMOV UR21, 0x4080010 ;  /* 0x0408001000157882 */ /* 0x000fe20000000000 */
[----:B------:R-:W-:-:S02]  /*2400*/  UMOV UR7, 0x80004020 ;  /* 0x8000402000077882 */ /* 0x000fc40000000000 */
[----:B------:R-:W-:Y:S01]  /*2410*/  UIADD3.X UR23, UPT, UPT, UR4, -0x7fffbfe0, URZ, UP0, !UPT ;  /* 0x8000402004177890 */ /* 0x000fe200087fe4ff */
[----:B------:R0:W-:Y:S01]  /*2420*/  UTCHMMA tmem[UR9], gdesc[UR6], tmem[UR15], tmem[UR20], idesc[UR21], UPT ;  /* 0x00ff1406090079ea */ /* 0x0001e2000b80000f */
[----:B------:R-:W-:Y:S01]  /*2430*/  UMOV UR28, 0x0 ;  /* 0x00000000001c7882 */ /* 0x000fe20000000000 */
[----:B------:R-:W-:-:S06]  /*2440*/  UMOV UR29, 0x4080010 ;  /* 0x04080010001d7882 */ /* 0x000fcc0000000000 */
[----:B------:R0:W-:Y:S01]  /*2450*/  UTCHMMA tmem[UR5], gdesc[UR22], tmem[UR15], tmem[UR28], idesc[UR29], UPT ;  /* 0x00ff1c16050079ea */ /* 0x0001e2000b80000f */
[----:B------:R-:W-:Y:S05]  /*2460*/  @!P0 BRA `(.L_x_13) ;  /* 0x0000000000148947 */ /* 0x000fea0003800000 */
[----:B------:R-:W-:Y:S01]  /*2470*/  UMOV UR4, UR8 ;  /* 0x0000000800047c82 */ /* 0x000fe20008000000 */
[----:B0-----:R-:W-:Y:S02]  /*2480*/  UMOV UR5, URZ ;  /* 0x000000ff00057c82 */ /* 0x001fe40008000000 */
[----:B------:R-:W-:Y:S02]  /*2490*/  UMOV UR4, UR4 ;  /* 0x0000000400047c82 */ /* 0x000fe40008000000 */
[----:B------:R2:W-:Y:S01]  /*24a0*/  UTCBAR [UR4], URZ ;  /* 0x000000ff040073e9 */ /* 0x0005e200080000ff */
[----:B------:R-:W-:Y:S02]  /*24b0*/  NOP ;  /* 0x0000000000007918 */ /* 0x000fe40000000000 */
.L_x_13:
[----:B0-2---:R-:W-:Y:S05]  /*24c0*/  BSYNC.RECONVERGENT B0 ;  /* 0x0000000000007941 */ /* 0x005fea0003800200 */
.L_x_12:
[----:B------:R-:W-:Y:S05]  /*24d0*/  BRA `(.L_x_14) ;  /* 0x0000000000087947 */ /* 0x000fea0003800000 */
.L_x_11:
[----:B------:R-:W-:-:S09]  /*24e0*/  UISETP.GE.AND UP0, UPT, UR14, URZ, UPT ;  /* 0x000000ff0e00728c */ /* 0x000fd2000bf06270 */
[----:B------:R-:W-:Y:S05]  /*24f0*/  BRA.U !UP0, `(.L_x_15) ;  /* 0x0000001508f07547 */ /* 0x000fea000b800000 */
.L_x_14:
[----:B------:R-:W-:Y:S01]  /*2500*/  USHF.R.U32.HI UR34, URZ, 0x4, UR13 ;  /* 0x00000004ff227899 */ /* 0x000fe2000801160d */
[----:B------:R-:W-:Y:S01]  /*2510*/  IMAD.MOV.U32 R55, RZ, RZ, RZ ;  /* 0x000000ffff377224 */ /* 0x000fe200078e00ff */
[----:B------:R-:W-:Y:S02]  /*2520*/  UIADD3 UR4, UPT, UPT, UR13, 0x2000, URZ ;  /* 0x000020000d047890 */ /* 0x000fe4000fffe0ff */
[----:B------:R-:W-:Y:S02]  /*2530*/  USHF.L.U32 UR28, UR19, 0x5, URZ ;  /* 0x00000005131c7899 */ /* 0x000fe400080006ff */
[----:B------:R-:W-:Y:S02]  /*2540*/  USHF.R.U32.HI UR10, URZ, 0x4, UR10 ;  /* 0x00000004ff0a7899 */ /* 0x000fe4000801160a */
[----:B------:R-:W-:Y:S02]  /*2550*/  USGXT.U32 UR34, UR34, 0xe ;  /* 0x0000000e2222789a */ /* 0x000fe40008000000 */
[----:B------:R-:W-:Y:S01]  /*2560*/  USHF.R.U32.HI UR6, URZ, 0x4, UR4 ;  /* 0x00000004ff067899 */ /* 0x000fe20008011604 */
[----:B------:R-:W-:Y:S01]  /*2570*/  IMAD.U32 R29, RZ, RZ, UR28 ;  /* 0x0000001cff1d7e24 */ /* 0x000fe2000f8e00ff */
[----:B------:R-:W-:-:S02]  /*2580*/  USHF.L.U32 UR29, UR11, 0x5, URZ ;  /* 0x000000050b1d7899 */ /* 0x000fc400080006ff */
[----:B------:R-:W-:Y:S02]  /*2590*/  USGXT.U32 UR4, UR10, 0xe ;  /* 0x0000000e0a04789a */ /* 0x000fe40008000000 */
[----:B------:R-:W-:Y:S02]  /*25a0*/  UIADD3 UR36, UP0, UPT, UR34, 0x80, URZ ;  /* 0x0000008022247890 */ /* 0x000fe4000ff1e0ff */
[----:B------:R-:W-:Y:S01]  /*25b0*/  USGXT.U32 UR6, UR6, 0xe ;  /* 0x0000000e0606789a */ /* 0x000fe20008000000 */
[----:B------:R-:W-:Y:S01]  /*25c0*/  UMOV UR5, URZ ;  /* 0x000000ff00057c82 */ /* 0x000fe20008000000 */
[----:B------:R-:W-:Y:S01]  /*25d0*/  UMOV UR18, 0xfffffffe ;  /* 0xfffffffe00127882 */ /* 0x000fe20000000000 */
[----:B------:R-:W-:Y:S01]  /*25e0*/  UMOV UR19, 0x7fffbfdf ;  /* 0x7fffbfdf00137882 */ /* 0x000fe20000000000 */
[----:B------:R-:W-:Y:S01]  /*25f0*/  UMOV UR7, URZ ;  /* 0x000000ff00077c82 */ /* 0x000fe20008000000 */
[----:B------:R-:W-:Y:S01]  /*2600*/  UIADD3.64 UR38, UPT, UPT, UR4, -UR18, URZ ;  /* 0x8000001204267297 */ /* 0x000fe2000fffe0ff */
[----:B------:R-:W-:Y:S01]  /*2610*/  UMOV UR33, UR8 ;  /* 0x0000000800217c82 */ /* 0x000fe20008000000 */
[----:B------:R-:W-:Y:S01]  /*2620*/  UISETP.NE.U32.AND UP3, UPT, UR24, URZ, UPT ;  /* 0x000000ff1800728c */ /* 0x000fe2000bf65070 */
[----:B------:R-:W-:Y:S01]  /*2630*/  UMOV UR31, 0x1 ;  /* 0x00000001001f7882 */ /* 0x000fe20000000000 */
[----:B------:R-:W0:Y:S01]  /*2640*/  LDCU UR41, c[0x0][0x3a8] ;  /* 0x00007500ff2977ac */ /* 0x000e220008000800 */
[----:B------:R-:W-:-:S02]  /*2650*/  UIADD3.X UR37, UPT, UPT, UR5, 0x40004040, URZ, UP0, !UPT ;  /* 0x4000404005257890 */ /* 0x000fc400087fe4ff */
[----:B------:R-:W-:Y:S01]  /*2660*/  UIADD3.64 UR18, UPT, UPT, UR6, -UR18, URZ ;  /* 0x8000001206127297 */ /* 0x000fe2000fffe0ff */
[----:B------:R-:W-:Y:S01]  /*2670*/  UMOV UR35, 0xffffffe0 ;  /* 0xffffffe000237882 */ /* 0x000fe20000000000 */
[----:B------:R-:W-:Y:S01]  /*2680*/  UMOV UR40, 0xffffffff ;  /* 0xffffffff00287882 */ /* 0x000fe20000000000 */
[----:B------:R-:W-:Y:S01]  /*2690*/  UMOV UR8, URZ ;  /* 0x000000ff00087c82 */ /* 0x000fe20008000000 */
[----:B------:R-:W-:-:S08]  /*26a0*/  UMOV UR32, UR29 ;  /* 0x0000001d00207c82 */ /* 0x000fd00008000000 */
.L_x_20:
[----:B-1-34-:R-:W-:Y:S01]  /*26b0*/  IMAD.U32 R5, RZ, RZ, UR32 ;  /* 0x00000020ff057e24 */ /* 0x01afe2000f8e00ff */
[----:B------:R-:W-:Y:S01]  /*26c0*/  MOV R13, UR32 ;  /* 0x00000020000d7c02 */ /* 0x000fe20008000f00 */
[----:B------:R-:W-:Y:S02]  /*26d0*/  IMAD.U32 R15, RZ, RZ, UR32 ;  /* 0x00000020ff0f7e24 */ /* 0x000fe4000f8e00ff */
[----:B------:R-:W-:-:S04]  /*26e0*/  IMAD.WIDE R4, R5, 0x2, R58 ;  /* 0x0000000205047825 */ /* 0x000fc800078e023a */
[----:B------:R-:W-:Y:S01]  /*26f0*/  IMAD.U32 R17, RZ, RZ, UR32 ;  /* 0x00000020ff117e24 */ /* 0x000fe2000f8e00ff */
[----:B------:R1:W2:Y:S01]  /*2700*/  LDG.E.U16 R19, desc[UR26][R4.64] ;  /* 0x0000001a04137981 */ /* 0x0002a2000c1e1500 */
[----:B------:R-:W-:Y:S02]  /*2710*/  IMAD.U32 R11, RZ, RZ, UR32 ;  /* 0x00000020ff0b7e24 */ /* 0x000fe4000f8e00ff */
[----:B------:R-:W-:Y:S02]  /*2720*/  IMAD.U32 R7, RZ, RZ, UR32 ;  /* 0x00000020ff077e24 */ /* 0x000fe4000f8e00ff */
[----:B------:R-:W-:Y:S02]  /*2730*/  IMAD.U32 R9, RZ, RZ, UR32 ;  /* 0x00000020ff097e24 */ /* 0x000fe4000f8e00ff */
[----:B------:R-:W-:Y:S02]  /*2740*/  IMAD.U32 R61, RZ, RZ, UR32 ;  /* 0x00000020ff3d7e24 */ /* 0x000fe4000f8e00ff */
[----:B------:R-:W-:-:S04]  /*2750*/  IMAD.WIDE R14, R15, 0x2, R50 ;  /* 0x000000020f0e7825 */ /* 0x000fc800078e0232 */
[----:B------:R-:W-:Y:S02]  /*2760*/  IMAD.WIDE R16, R17, 0x2, R46 ;  /* 0x0000000211107825 */ /* 0x000fe400078e022e */
[----:B------:R-:W3:Y:S02]  /*2770*/  LDG.E.U16 R15, desc[UR26][R14.64] ;  /* 0x0000001a0e0f7981 */ /* 0x000ee4000c1e1500 */
[----:B------:R-:W-:Y:S02]  /*2780*/  IMAD.WIDE R12, R13, 0x2, R42 ;  /* 0x000000020d0c7825 */ /* 0x000fe400078e022a */
[----:B------:R-:W4:Y:S02]  /*2790*/  LDG.E.U16 R17, desc[UR26][R16.64] ;  /* 0x0000001a10117981 */ /* 0x000f24000c1e1500 */
[----:B------:R-:W-:Y:S02]  /*27a0*/  IMAD.WIDE R10, R11, 0x2, R52 ;  /* 0x000000020b0a7825 */ /* 0x000fe400078e0234 */
[----:B------:R-:W5:Y:S02]  /*27b0*/  LDG.E.U16 R13, desc[UR26][R12.64] ;  /* 0x0000001a0c0d7981 */ /* 0x000f64000c1e1500 */
[----:B------:R-:W-:-:S02]  /*27c0*/  IMAD.WIDE R6, R7, 0x2, R48 ;  /* 0x0000000207067825 */ /* 0x000fc400078e0230 */
[----:B------:R-:W5:Y:S02]  /*27d0*/  LDG.E.U16 R10, desc[UR26][R10.64] ;  /* 0x0000001a0a0a7981 */ /* 0x000f64000c1e1500 */
[----:B------:R-:W-:Y:S02]  /*27e0*/  IMAD.WIDE R8, R9, 0x2, R44 ;  /* 0x0000000209087825 */ /* 0x000fe400078e022c */
[----:B------:R-:W5:Y:S02]  /*27f0*/  LDG.E.U16 R6, desc[UR26][R6.64] ;  /* 0x0000001a06067981 */ /* 0x000f64000c1e1500 */
[----:B-1----:R-:W-:Y:S02]  /*2800*/  IMAD.WIDE R4, R61, 0x2, R40 ;  /* 0x000000023d047825 */ /* 0x002fe400078e0228 */
[----:B------:R-:W5:Y:S04]  /*2810*/  LDG.E.U16 R8, desc[UR26][R8.64] ;  /* 0x0000001a08087981 */ /* 0x000f68000c1e1500 */
[----:B------:R-:W5:Y:S01]  /*2820*/  LDG.E.U16 R4, desc[UR26][R4.64] ;  /* 0x0000001a04047981 */ /* 0x000f62000c1e1500 */
[----:B------:R-:W-:Y:S01]  /*2830*/  LOP3.LUT P0, RZ, R0, 0x7f, RZ, 0xc0, !PT ;  /* 0x0000007f00ff7812 */ /* 0x000fe2000780c0ff */
[----:B------:R-:W-:-:S02]  /*2840*/  UMOV UR10, 0x1 ;  /* 0x00000001000a7882 */ /* 0x000fc40000000000 */
[----:B------:R-:W-:-:S04]  /*2850*/  @!UP2 UIADD3 UR10, UPT, UPT, -UR10, 0x100000, URZ ;  /* 0x001000000a0aa890 */ /* 0x000fc8000fffe1ff */
[----:B------:R-:W-:Y:S02]  /*2860*/  @!UP2 USHF.L.U32 UR11, UR10, 0xb, URZ ;  /* 0x0000000b0a0ba899 */ /* 0x000fe400080006ff */
[----:B------:R-:W-:-:S04]  /*2870*/  @!UP2 USHF.L.U32 UR10, UR10, 0x1, URZ ;  /* 0x000000010a0aa899 */ /* 0x000fc800080006ff */
[----:B------:R-:W-:Y:S01]  /*2880*/  VOTEU.ALL UP0, P0 ;  /* 0x0000000000ff7886 */ /* 0x000fe20000000000 */
[----:B------:R-:W-:Y:S01]  /*2890*/  LOP3.LUT R54, R0, 0x10, RZ, 0xc0, !PT ;  /* 0x0000001000367812 */ /* 0x000fe200078ec0ff */
[----:B--2---:R1:W-:Y:S04]  /*28a0*/  STS.U16 [R20+UR13+0x1800], R19 ;  /* 0x0018001314007988 */ /* 0x0043e8000800040d */
[----:B---3--:R1:W-:Y:S04]  /*28b0*/  STS.U16 [R20+UR13+0x1a00], R15 ;  /* 0x001a000f14007988 */ /* 0x0083e8000800040d */
[----:B----4-:R1:W-:Y:S04]  /*28c0*/  STS.U16 [R20+UR13+0x1c00], R17 ;  /* 0x001c001114007988 */ /* 0x0103e8000800040d */
[----:B-----5:R1:W-:Y:S04]  /*28d0*/  STS.U16 [R20+UR13+0x1e00], R13 ;  /* 0x001e000d14007988 */ /* 0x0203e8000800040d */
[----:B------:R1:W-:Y:S04]  /*28e0*/  STS.U16 [R3+UR13+0x1900], R10 ;  /* 0x0019000a03007988 */ /* 0x0003e8000800040d */
[----:B------:R1:W-:Y:S04]  /*28f0*/  STS.U16 [R3+UR13+0x1b00], R6 ;  /* 0x001b000603007988 */ /* 0x0003e8000800040d */
[----:B------:R1:W-:Y:S04]  /*2900*/  STS.U16 [R3+UR13+0x1d00], R8 ;  /* 0x001d000803007988 */ /* 0x0003e8000800040d */
[----:B------:R1:W-:Y:S01]  /*2910*/  STS.U16 [R3+UR13+0x1f00], R4 ;  /* 0x001f000403007988 */ /* 0x0003e2000800040d */
[----:B------:R2:W-:Y:S06]  /*2920*/  MEMBAR.ALL.CTA ;  /* 0x0000000000007992 */ /* 0x0005ec0000008000 */
[----:B--2---:R-:W-:Y:S04]  /*2930*/  FENCE.VIEW.ASYNC.S ;  /* 0x00000000000073c6 */ /* 0x004fe80000000000 */
[----:B------:R-:W2:Y:S02]  /*2940*/  FENCE.VIEW.ASYNC.S ;  /* 0x00000000000073c6 */ /* 0x000ea40000000000 */
[----:B--2---:R1:W2:Y:S02]  /*2950*/  @!UP0 SYNCS.EXCH.64 URZ, [UR13+0x2810], UR10 ;  /* 0x0028100a0dff85b2 */ /* 0x0042a40008000100 */
[----:B--2---:R-:W-:Y:S06]  /*2960*/  BAR.SYNC.DEFER_BLOCKING 0x0 ;  /* 0x0000000000007b1d */ /* 0x004fec0000010000 */
[----:B-1----:R-:W-:Y:S05]  /*2970*/  BRA.U UP3, `(.L_x_16) ;  /* 0x00000001033c7547 */ /* 0x002fea000b800000 */
[----:B------:R-:W-:Y:S01]  /*2980*/  UIADD3 UR10, UPT, UPT, UR13, 0x2810, URZ ;  /* 0x000028100d0a7890 */ /* 0x000fe2000fffe0ff */
[----:B------:R-:W-:Y:S01]  /*2990*/  UMOV UR22, UR34 ;  /* 0x0000002200167c82 */ /* 0x000fe20008000000 */
[----:B------:R-:W-:Y:S01]  /*29a0*/  UMOV UR23, 0x40004040 ;  /* 0x4000404000177882 */ /* 0x000fe20000000000 */
[----:B------:R-:W-:Y:S01]  /*29b0*/  UMOV UR20, UR4 ;  /* 0x0000000400147c82 */ /* 0x000fe20008000000 */
[----:B------:R-:W-:Y:S01]  /*29c0*/  UMOV UR21, 0x80004020 ;  /* 0x8000402000157882 */ /* 0x000fe20000000000 */
[----:B------:R-:W-:Y:S01]  /*29d0*/  UMOV UR24, 0x0 ;  /* 0x0000000000187882 */ /* 0x000fe20000000000 */
[----:B------:R-:W-:Y:S01]  /*29e0*/  UMOV UR25, 0x4088010 ;  /* 0x0408801000197882 */ /* 0x000fe20000000000 */
[----:B------:R-:W-:Y:S01]  /*29f0*/  UMOV UR11, URZ ;  /* 0x000000ff000b7c82 */ /* 0x000fe20008000000 */
[----:B------:R-:W-:Y:S01]  /*2a00*/  UMOV UR42, 0x0 ;  /* 0x00000000002a7882 */ /* 0x000fe20000000000 */
[----:B------:R-:W-:Y:S01]  /*2a10*/  UMOV UR43, 0x4088010 ;  /* 0x04088010002b7882 */ /* 0x000fe20000000000 */
[----:B------:R1:W-:Y:S01]  /*2a20*/  UTCHMMA gdesc[UR22], gdesc[UR20], tmem[UR17], tmem[UR24], idesc[UR25], !UPT ;  /* 0x00ff1814160075ea */ /* 0x0003e2000f800011 */
[----:B------:R-:W-:Y:S01]  /*2a30*/  UMOV UR10, UR10 ;  /* 0x0000000a000a7c82 */ /* 0x000fe20008000000 */
[----:B------:R1:W-:Y:S01]  /*2a40*/  UTCHMMA gdesc[UR36], gdesc[UR38], tmem[UR17], tmem[UR42], idesc[UR43], UPT ;  /* 0x00ff2a26240075ea */ /* 0x0003e2000b800011 */
[----:B------:R1:W-:Y:S01]  /*2a50*/  UTCBAR [UR10], URZ ;  /* 0x000000ff0a0073e9 */ /* 0x0003e200080000ff */
[----:B------:R-:W-:-:S02]  /*2a60*/  NOP ;  /* 0x0000000000007918 */ /* 0x000fc40000000000 */
.L_x_16:
[----:B------:R-:W2:Y:S01]  /*2a70*/  SYNCS.PHASECHK.TRANS64.TRYWAIT P3, [UR13+0x2810], RZ ;  /* 0x002810ffff0075a7 */ /* 0x000ea2000806110d */
[----:B------:R-:W-:-:S04]  /*2a80*/  IADD3 R60, P0, PT, R54, UR35, RZ ;  /* 0x00000023363c7c10 */ /* 0x000fc8000ff1e0ff */
[C---:B------:R-:W-:Y:S01]  /*2a90*/  IADD3 R4, P5, PT, R60.reuse, 0x40, RZ ;  /* 0x000000403c047810 */ /* 0x040fe20007fbe0ff */
[----:B------:R-:W-:Y:S01]  /*2aa0*/  IMAD.X R56, RZ, RZ, UR40, P0 ;  /* 0x00000028ff387e24 */ /* 0x000fe200080e06ff */
[C---:B------:R-:W-:Y:S02]  /*2ab0*/  IADD3 R6, P2, PT, R60.reuse, 0x42, RZ ;  /* 0x000000423c067810 */ /* 0x040fe40007f5e0ff */
[----:B------:R-:W-:Y:S01]  /*2ac0*/  IADD3 R8, P4, PT, R60, 0x43, RZ ;  /* 0x000000433c087810 */ /* 0x000fe20007f9e0ff */
[--C-:B------:R-:W-:Y:S01]  /*2ad0*/  IMAD.X R5, RZ, RZ, R56.reuse, P5 ;  /* 0x000000ffff057224 */ /* 0x100fe200028e0638 */
[-C--:B------:R-:W-:Y:S01]  /*2ae0*/  ISETP.GT.U32.AND P0, PT, R6, R21.reuse, PT ;  /* 0x000000150600720c */ /* 0x080fe20003f04070 */
[--C-:B------:R-:W-:Y:S01]  /*2af0*/  IMAD.X R63, RZ, RZ, R56.reuse, P2 ;  /* 0x000000ffff3f7224 */ /* 0x100fe200010e0638 */
[----:B------:R-:W-:Y:S01]  /*2b00*/  IADD3 R6, P5, PT, R60, 0x44, RZ ;  /* 0x000000443c067810 */ /* 0x000fe20007fbe0ff */
[----:B------:R-:W-:Y:S01]  /*2b10*/  IMAD.X R66, RZ, RZ, R56, P4 ;  /* 0x000000ffff427224 */ /* 0x000fe200020e0638 */
[----:B------:R-:W-:-:S02]  /*2b20*/  ISETP.GT.U32.AND P1, PT, R8, R21, PT ;  /* 0x000000150800720c */ /* 0x000fc40003f24070 */
[C---:B------:R-:W-:Y:S01]  /*2b30*/  IADD3 R8, P2, PT, R60.reuse, 0x45, RZ ;  /* 0x000000453c087810 */ /* 0x040fe20007f5e0ff */
[--C-:B------:R-:W-:Y:S01]  /*2b40*/  IMAD.X R65, RZ, RZ, R56.reuse, P5 ;  /* 0x000000ffff417224 */ /* 0x100fe200028e0638 */
[C---:B------:R-:W-:Y:S02]  /*2b50*/  IADD3 R10, P4, PT, R60.reuse, 0x46, RZ ;  /* 0x000000463c0a7810 */ /* 0x040fe40007f9e0ff */
[----:B------:R-:W-:Y:S01]  /*2b60*/  IADD3 R60, P5, PT, R60, 0x47, RZ ;  /* 0x000000473c3c7810 */ /* 0x000fe20007fbe0ff */
[--C-:B------:R-:W-:Y:S01]  /*2b70*/  IMAD.X R62, RZ, RZ, R56.reuse, P2 ;  /* 0x000000ffff3e7224 */ /* 0x100fe200010e0638 */
[-C--:B------:R-:W-:Y:S01]  /*2b80*/  ISETP.GT.U32.AND P2, PT, R6, R21.reuse, PT ;  /* 0x000000150600720c */ /* 0x080fe20003f44070 */
[--C-:B------:R-:W-:Y:S01]  /*2b90*/  IMAD.X R64, RZ, RZ, R56.reuse, P4 ;  /* 0x000000ffff407224 */ /* 0x100fe200020e0638 */
[CC--:B------:R-:W-:Y:S01]  /*2ba0*/  ISETP.GT.U32.AND P4, PT, R4.reuse, R21.reuse, PT ;  /* 0x000000150400720c */ /* 0x0c0fe20003f84070 */
[----:B------:R-:W-:Y:S01]  /*2bb0*/  IMAD.X R56, RZ, RZ, R56, P5 ;  /* 0x000000ffff387224 */ /* 0x000fe200028e0638 */
[----:B------:R-:W-:Y:S01]  /*2bc0*/  ISETP.GE.U32.AND P5, PT, R4, R21, PT ;  /* 0x000000150400720c */ /* 0x000fe20003fa6070 */
[----:B--2---:R-:W-:-:S12]  /*2bd0*/  @!P3 BRA `(.L_x_17) ;  /* 0x00000020006cb947 */ /* 0x004fd80003800000 */
.L_x_25:
[-C--:B------:R-:W-:Y:S01]  /*2be0*/  ISETP.GT.U32.AND P3, PT, R8, R21.reuse, PT ;  /* 0x000000150800720c */ /* 0x080fe20003f64070 */
[----:B------:R-:W-:Y:S01]  /*2bf0*/  BAR.SYNC.DEFER_BLOCKING 0x0 ;  /* 0x0000000000007b1d */ /* 0x000fe20000010000 */
[C---:B------:R-:W-:Y:S01]  /*2c00*/  ISETP.GT.U32.AND.EX P4, PT, R5.reuse, RZ, PT, P4 ;  /* 0x000000ff0500720c */ /* 0x040fe20003f84140 */
[----:B-1----:R-:W-:Y:S01]  /*2c10*/  UIADD3 UR10, UP0, UPT, UR35, 0x40, URZ ;  /* 0x00000040230a7890 */ /* 0x002fe2000ff1e0ff */
[----:B------:R-:W-:Y:S02]  /*2c20*/  ISETP.GE.U32.AND.EX P5, PT, R5, RZ, PT, P5 ;  /* 0x000000ff0500720c */ /* 0x000fe40003fa6150 */
[----:B------:R-:W-:Y:S01]  /*2c30*/  ISETP.GT.U32.AND P6, PT, R10, R21, PT ;  /* 0x000000150a00720c */ /* 0x000fe20003fc4070 */
[----:B------:R-:W-:Y:S01]  /*2c40*/  UIADD3.X UR11, UPT, UPT, URZ, UR40, URZ, UP0, !UPT ;  /* 0x00000028ff0b7290 */ /* 0x000fe200087fe4ff */
[----:B------:R-:W-:Y:S01]  /*2c50*/  ISETP.GT.U32.AND.EX P0, PT, R63, RZ, PT, P0 ;  /* 0x000000ff3f00720c */ /* 0x000fe20003f04100 */
[----:B------:R-:W-:Y:S01]  /*2c60*/  LDTM.16dp32bit_t0_t15.x16 R4, tmem[UR16+0x100000] ;  /* 0x10000010000479ee */ /* 0x000fe20008a00000 */
[----:B------:R-:W1:Y:S01]  /*2c70*/  LDTM.16dp32bit_t16_t31.x16 R4, tmem[UR16+0x100010] ;  /* 0x10001010000479ee */ /* 0x000e620008a20000 */
[----:B------:R-:W-:Y:S01]  /*2c80*/  IMAD.U32 R67, RZ, RZ, UR10 ;  /* 0x0000000aff437e24 */ /* 0x000fe2000f8e00ff */
[----:B------:R-:W-:-:S02]  /*2c90*/  ISETP.GT.U32.AND.EX P1, PT, R66, RZ, PT, P1 ;  /* 0x000000ff4200720c */ /* 0x000fc40003f24110 */
[----:B------:R-:W-:Y:S02]  /*2ca0*/  ISETP.GT.U32.AND.EX P2, PT, R65, RZ, PT, P2 ;  /* 0x000000ff4100720c */ /* 0x000fe40003f44120 */
[----:B------:R-:W-:Y:S02]  /*2cb0*/  ISETP.GT.U32.AND.EX P3, PT, R62, RZ, PT, P3 ;  /* 0x000000ff3e00720c */ /* 0x000fe40003f64130 */
[----:B------:R-:W-:Y:S02]  /*2cc0*/  MOV R65, UR10 ;  /* 0x0000000a00417c02 */ /* 0x000fe40008000f00 */
[----:B------:R-:W-:Y:S01]  /*2cd0*/  ISETP.GT.U32.AND.EX P6, PT, R64, RZ, PT, P6 ;  /* 0x000000ff4000720c */ /* 0x000fe20003fc4160 */
[----:B01----:R-:W-:Y:S01]  /*2ce0*/  FMUL R4, R4, UR41 ;  /* 0x0000002904047c20 */ /* 0x003fe20008400000 */
[----:B------:R-:W-:Y:S01]  /*2cf0*/  FMUL R6, R6, UR41 ;  /* 0x0000002906067c20 */ /* 0x000fe20008400000 */
[----:B------:R-:W-:Y:S01]  /*2d00*/  FMUL R12, R12, UR41 ;  /* 0x000000290c0c7c20 */ /* 0x000fe20008400000 */
[----:B------:R-:W-:Y:S01]  /*2d10*/  FMUL R14, R14, UR41 ;  /* 0x000000290e0e7c20 */ /* 0x000fe20008400000 */
[----:B------:R-:W-:Y:S01]  /*2d20*/  FMUL R15, R15, UR41 ;  /* 0x000000290f0f7c20 */ /* 0x000fe20008400000 */
[----:B------:R-:W-:Y:S01]  /*2d30*/  FSEL R61, R4, -INF , !P4 ;  /* 0xff800000043d7808 */ /* 0x000fe20006000000 */
[----:B------:R-:W-:Y:S01]  /*2d40*/  FMUL R4, R5, UR41 ;  /* 0x0000002905047c20 */ /* 0x000fe20008400000 */
[----:B------:R-:W-:Y:S01]  /*2d50*/  IMAD.U32 R5, RZ, RZ, UR10 ;  /* 0x0000000aff057e24 */ /* 0x000fe2000f8e00ff */
[-C--:B------:R-:W-:Y:S01]  /*2d60*/  ISETP.GT.U32.AND P4, PT, R60, R21.reuse, PT ;  /* 0x000000153c00720c */ /* 0x080fe20003f84070 */
[----:B------:R-:W-:Y:S01]  /*2d70*/  FMUL R16, R16, UR41 ;  /* 0x0000002910107c20 */ /* 0x000fe20008400000 */
[----:B------:R-:W-:Y:S01]  /*2d80*/  FSEL R63, R6, -INF , !P0 ;  /* 0xff800000063f7808 */ /* 0x000fe20004000000 */
[----:B------:R-:W-:Y:S01]  /*2d90*/  FMUL R19, R19, UR41 ;  /* 0x0000002913137c20 */ /* 0x000fe20008400000 */
[--C-:B------:R-:W-:Y:S01]  /*2da0*/  LOP3.LUT R60, R5, 0xf, R54.reuse, 0xfe, !PT ;  /* 0x0000000f053c7812 */ /* 0x100fe200078efe36 */
[----:B------:R-:W-:Y:S01]  /*2db0*/  FMUL R5, R7, UR41 ;  /* 0x0000002907057c20 */ /* 0x000fe20008400000 */
[----:B------:R-:W-:Y:S01]  /*2dc0*/  LOP3.LUT R6, R67, 0xe, R54, 0xfe, !PT ;  /* 0x0000000e43067812 */ /* 0x000fe200078efe36 */
[----:B------:R-:W-:Y:S01]  /*2dd0*/  IMAD.U32 R7, RZ, RZ, UR10 ;  /* 0x0000000aff077e24 */ /* 0x000fe2000f8e00ff */
[----:B------:R-:W-:-:S02]  /*2de0*/  ISETP.GT.U32.AND P0, PT, R60, R21, PT ;  /* 0x000000153c00720c */ /* 0x000fc40003f04070 */
[----:B------:R-:W-:Y:S02]  /*2df0*/  FSEL R5, R5, -INF , !P1 ;  /* 0xff80000005057808 */ /* 0x000fe40004800000 */
[-C--:B------:R-:W-:Y:S01]  /*2e00*/  ISETP.GT.U32.AND P1, PT, R6, R21.reuse, PT ;  /* 0x000000150600720c */ /* 0x080fe20003f24070 */
[----:B------:R-:W-:Y:S01]  /*2e10*/  FMUL R6, R8, UR41 ;  /* 0x0000002908067c20 */ /* 0x000fe20008400000 */
[C-C-:B------:R-:W-:Y:S02]  /*2e20*/  LOP3.LUT R8, R7.reuse, 0xd, R54.reuse, 0xfe, !PT ;  /* 0x0000000d07087812 */ /* 0x140fe400078efe36 */
[----:B------:R-:W-:Y:S01]  /*2e30*/  LOP3.LUT R60, R7, 0x9, R54, 0xfe, !PT ;  /* 0x00000009073c7812 */ /* 0x000fe200078efe36 */
[----:B------:R-:W-:Y:S01]  /*2e40*/  FMUL R7, R10, UR41 ;  /* 0x000000290a077c20 */ /* 0x000fe20008400000 */
[----:B------:R-:W-:Y:S02]  /*2e50*/  FSEL R6, R6, -INF , !P2 ;  /* 0xff80000006067808 */ /* 0x000fe40005000000 */
[----:B------:R-:W-:Y:S01]  /*2e60*/  ISETP.GT.U32.AND P2, PT, R8, R21, PT ;  /* 0x000000150800720c */ /* 0x000fe20003f44070 */
[----:B------:R-:W-:Y:S01]  /*2e70*/  FMUL R8, R9, UR41 ;  /* 0x0000002909087c20 */ /* 0x000fe20008400000 */
[----:B------:R-:W-:Y:S01]  /*2e80*/  IMAD.U32 R9, RZ, RZ, UR10 ;  /* 0x0000000aff097e24 */ /* 0x000fe2000f8e00ff */
[----:B------:R-:W-:-:S02]  /*2e90*/  FSEL R4, R4, -INF , !P5 ;  /* 0xff80000004047808 */ /* 0x000fc40006800000 */
[----:B------:R-:W-:Y:S02]  /*2ea0*/  ISETP.GT.U32.AND.EX P4, PT, R56, RZ, PT, P4 ;  /* 0x000000ff3800720c */ /* 0x000fe40003f84140 */
[C-C-:B------:R-:W-:Y:S02]  /*2eb0*/  LOP3.LUT R10, R9.reuse, 0x8, R54.reuse, 0xfe, !PT ;  /* 0x00000008090a7812 */ /* 0x140fe400078efe36 */
[----:B------:R-:W-:Y:S02]  /*2ec0*/  FSEL R8, R8, -INF , !P3 ;  /* 0xff80000008087808 */ /* 0x000fe40005800000 */
[-C--:B------:R-:W-:Y:S01]  /*2ed0*/  ISETP.GT.U32.AND P5, PT, R10, R21.reuse, PT ;  /* 0x000000150a00720c */ /* 0x080fe20003fa4070 */
[----:B------:R-:W-:Y:S01]  /*2ee0*/  IMAD.U32 R10, RZ, RZ, UR11 ;  /* 0x0000000bff0a7e24 */ /* 0x000fe2000f8e00ff */
[----:B------:R-:W-:Y:S02]  /*2ef0*/  ISETP.GT.U32.AND P3, PT, R60, R21, PT ;  /* 0x000000153c00720c */ /* 0x000fe40003f64070 */
[----:B------:R-:W-:-:S02]  /*2f00*/  LOP3.LUT R56, R9, 0xc, R54, 0xfe, !PT ;  /* 0x0000000c09387812 */ /* 0x000fc400078efe36 */
[--C-:B------:R-:W-:Y:S02]  /*2f10*/  LOP3.LUT R60, R65, 0xb, R54.reuse, 0xfe, !PT ;  /* 0x0000000b413c7812 */ /* 0x100fe400078efe36 */
[----:B------:R-:W-:Y:S01]  /*2f20*/  LOP3.LUT R54, R9, 0xa, R54, 0xfe, !PT ;  /* 0x0000000a09367812 */ /* 0x000fe200078efe36 */
[----:B------:R-:W-:Y:S01]  /*2f30*/  IMAD.U32 R9, RZ, RZ, UR11 ;  /* 0x0000000bff097e24 */ /* 0x000fe2000f8e00ff */
[----:B------:R-:W-:Y:S01]  /*2f40*/  ISETP.GT.U32.AND.EX P3, PT, R10, RZ, PT, P3 ;  /* 0x000000ff0a00720c */ /* 0x000fe20003f64130 */
[----:B------:R-:W-:Y:S01]  /*2f50*/  FMUL R10, R11, UR41 ;  /* 0x000000290b0a7c20 */ /* 0x000fe20008400000 */
[----:B------:R-:W-:Y:S01]  /*2f60*/  IMAD.U32 R11, RZ, RZ, UR11 ;  /* 0x0000000bff0b7e24 */ /* 0x000fe2000f8e00ff */
[----:B------:R-:W-:Y:S02]  /*2f70*/  FSEL R7, R7, -INF , !P6 ;  /* 0xff80000007077808 */ /* 0x000fe40007000000 */
[----:B------:R-:W-:Y:S01]  /*2f80*/  ISETP.GT.U32.AND.EX P5, PT, R9, RZ, PT, P5 ;  /* 0x000000ff0900720c */ /* 0x000fe20003fa4150 */
[----:B------:R-:W-:Y:S01]  /*2f90*/  FMUL R9, R13, UR41 ;  /* 0x000000290d097c20 */ /* 0x000fe20008400000 */
[----:B------:R-:W-:Y:S01]  /*2fa0*/  ISETP.GT.U32.AND.EX P0, PT, R11, RZ, PT, P0 ;  /* 0x000000ff0b00720c */ /* 0x000fe20003f04100 */
[----:B------:R-:W-:Y:S01]  /*2fb0*/  IMAD.U32 R13, RZ, RZ, UR11 ;  /* 0x0000000bff0d7e24 */ /* 0x000fe2000f8e00ff */
[----:B------:R-:W-:-:S02]  /*2fc0*/  FMNMX3 R11, R61, R4, R63, !PT ;  /* 0x000000043d0b7276 */ /* 0x000fc4000780003f */
[----:B------:R-:W-:Y:S02]  /*2fd0*/  FSEL R9, R9, -INF , !P3 ;  /* 0xff80000009097808 */ /* 0x000fe40005800000 */
[----:B------:R-:W-:Y:S01]  /*2fe0*/  ISETP.GT.U32.AND P3, PT, R54, R21, PT ;  /* 0x000000153600720c */ /* 0x000fe20003f64070 */
[----:B------:R-:W-:Y:S01]  /*2ff0*/  IMAD.U32 R54, RZ, RZ, UR11 ;  /* 0x0000000bff367e24 */ /* 0x000fe2000f8e00ff */
[----:B------:R-:W-:Y:S02]  /*3000*/  FMNMX3 R11, R11, R5, R6, !PT ;  /* 0x000000050b0b7276 */ /* 0x000fe40007800006 */
[----:B------:R-:W-:Y:S01]  /*3010*/  FSEL R65, R12, -INF , !P5 ;  /* 0xff8000000c417808 */ /* 0x000fe20006800000 */
[----:B------:R-:W-:Y:S01]  /*3020*/  IMAD.U32 R12, RZ, RZ, UR11 ;  /* 0x0000000bff0c7e24 */ /* 0x000fe2000f8e00ff */
[----:B------:R-:W-:Y:S02]  /*3030*/  FSEL R10, R10, -INF , !P4 ;  /* 0xff8000000a0a7808 */ /* 0x000fe40006000000 */
[----:B------:R-:W-:-:S02]  /*3040*/  ISETP.GT.U32.AND P5, PT, R60, R21, PT ;  /* 0x000000153c00720c */ /* 0x000fc40003fa4070 */
[----:B------:R-:W-:Y:S02]  /*3050*/  ISETP.GT.U32.AND P4, PT, R56, R21, PT ;  /* 0x000000153800720c */ /* 0x000fe40003f84070 */
[----:B------:R-:W-:Y:S02]  /*3060*/  ISETP.GT.U32.AND.EX P3, PT, R54, RZ, PT, P3 ;  /* 0x000000ff3600720c */ /* 0x000fe40003f64130 */
[----:B------:R-:W-:Y:S02]  /*3070*/  FMNMX3 R11, R11, R8, R7, !PT ;  /* 0x000000080b0b7276 */ /* 0x000fe40007800007 */
[C---:B------:R-:W-:Y:S02]  /*3080*/  ISETP.GT.U32.AND.EX P2, PT, R13.reuse, RZ, PT, P2 ;  /* 0x000000ff0d00720c */ /* 0x040fe40003f44120 */
[----:B------:R-:W-:Y:S02]  /*3090*/  ISETP.GT.U32.AND.EX P5, PT, R13, RZ, PT, P5 ;  /* 0x000000ff0d00720c */ /* 0x000fe40003fa4150 */
[----:B------:R-:W-:-:S02]  /*30a0*/  ISETP.GT.U32.AND.EX P4, PT, R12, RZ, PT, P4 ;  /* 0x000000ff0c00720c */ /* 0x000fc40003f84140 */
[----:B------:R-:W-:Y:S02]  /*30b0*/  FSEL R14, R14, -INF , !P3 ;  /* 0xff8000000e0e7808 */ /* 0x000fe40005800000 */
[----:B------:R-:W-:Y:S01]  /*30c0*/  FMNMX3 R13, R11, R10, R65, !PT ;  /* 0x0000000a0b0d7276 */ /* 0x000fe20007800041 */
[----:B------:R-:W-:Y:S01]  /*30d0*/  FMUL R11, R18, UR41 ;  /* 0x00000029120b7c20 */ /* 0x000fe20008400000 */
[----:B------:R-:W-:Y:S01]  /*30e0*/  ISETP.GT.U32.AND.EX P1, PT, R12, RZ, PT, P1 ;  /* 0x000000ff0c00720c */ /* 0x000fe20003f24110 */
[----:B------:R-:W-:Y:S01]  /*30f0*/  FMUL R12, R17, UR41 ;  /* 0x00000029110c7c20 */ /* 0x000fe20008400000 */
[----:B------:R-:W-:Y:S02]  /*3100*/  FSEL R18, R15, -INF , !P5 ;  /* 0xff8000000f127808 */ /* 0x000fe40006800000 */
[----:B------:R-:W-:Y:S02]  /*3110*/  FSEL R17, R16, -INF , !P4 ;  /* 0xff80000010117808 */ /* 0x000fe40006000000 */
[----:B------:R-:W-:-:S02]  /*3120*/  FMNMX3 R13, R13, R9, R14, !PT ;  /* 0x000000090d0d7276 */ /* 0x000fc4000780000e */
[----:B------:R-:W-:Y:S02]  /*3130*/  FSEL R12, R12, -INF , !P2 ;  /* 0xff8000000c0c7808 */ /* 0x000fe40005000000 */
[----:B------:R-:W-:Y:S02]  /*3140*/  FSEL R15, R11, -INF , !P1 ;  /* 0xff8000000b0f7808 */ /* 0x000fe40004800000 */
[----:B------:R-:W-:Y:S02]  /*3150*/  FMNMX3 R13, R13, R18, R17, !PT ;  /* 0x000000120d0d7276 */ /* 0x000fe40007800011 */
[----:B------:R-:W-:Y:S02]  /*3160*/  FSEL R11, R19, -INF , !P0 ;  /* 0xff800000130b7808 */ /* 0x000fe40004000000 */
[----:B------:R-:W-:Y:S02]  /*3170*/  FMNMX3 R16, R13, R12, R15, !PT ;  /* 0x0000000c0d107276 */ /* 0x000fe4000780000f */
[----:B------:R-:W-:-:S02]  /*3180*/  LOP3.LUT P6, RZ, R0, 0x7f, RZ, 0xc0, !PT ;  /* 0x0000007f00ff7812 */ /* 0x000fc400078cc0ff */
[----:B------:R-:W-:-:S05]  /*3190*/  FMNMX R16, R11, R16, !PT ;  /* 0x000000100b107209 */ /* 0x000fca0007800000 */
[----:B------:R-:W0:Y:S06]  /*31a0*/  SHFL.BFLY PT, R54, R16, 0x10, 0x1f ;  /* 0x0e001f0010367f89 */ /* 0x000e2c00000e0000 */
[----:B------:R-:W1:Y:S01]  /*31b0*/  @!P6 SYNCS.CCTL.IV [UR13+0x2810] ;  /* 0x00281000ff00e9b1 */ /* 0x000e62000800000d */
[----:B------:R-:W-:Y:S01]  /*31c0*/  NOP ;  /* 0x0000000000007918 */ /* 0x000fe20000000000 */
[----:B0-----:R-:W-:-:S05]  /*31d0*/  FMNMX3 R54, R16, R54, R57, !PT ;  /* 0x0000003610367276 */ /* 0x001fca0007800039 */
[--C-:B------:R-:W-:Y:S01]  /*31e0*/  FADD R13, R4, -R54.reuse ;  /* 0x80000036040d7221 */ /* 0x100fe20000000000 */
[--C-:B------:R-:W-:Y:S01]  /*31f0*/  FADD R61, R61, -R54.reuse ;  /* 0x800000363d3d7221 */ /* 0x100fe20000000000 */
[--C-:B------:R-:W-:Y:S01]  /*3200*/  FADD R63, R63, -R54.reuse ;  /* 0x800000363f3f7221 */ /* 0x100fe20000000000 */
[--C-:B------:R-:W-:Y:S01]  /*3210*/  FADD R19, R5, -R54.reuse ;  /* 0x8000003605137221 */ /* 0x100fe20000000000 */
[----:B------:R-:W-:Y:S01]  /*3220*/  FMUL R13, R13, 1.4426950216293334961 ;  /* 0x3fb8aa3b0d0d7820 */ /* 0x000fe20000400000 */
[----:B------:R-:W-:Y:S01]  /*3230*/  FMUL R61, R61, 1.4426950216293334961 ;  /* 0x3fb8aa3b3d3d7820 */ /* 0x000fe20000400000 */
[----:B------:R-:W-:Y:S01]  /*3240*/  FMUL R63, R63, 1.4426950216293334961 ;  /* 0x3fb8aa3b3f3f7820 */ /* 0x000fe20000400000 */
[----:B------:R-:W-:Y:S01]  /*3250*/  FMUL R16, R19, 1.4426950216293334961 ;  /* 0x3fb8aa3b13107820 */ /* 0x000fe20000400000 */
[--C-:B------:R-:W-:Y:S01]  /*3260*/  FADD R6, R6, -R54.reuse ;  /* 0x8000003606067221 */ /* 0x100fe20000000000 */
[----:B------:R-:W-:Y:S01]  /*3270*/  MUFU.EX2 R4, R61 ;  /* 0x0000003d00047308 */ /* 0x000fe20000000800 */
[--C-:B------:R-:W-:Y:S01]  /*3280*/  FADD R8, R8, -R54.reuse ;  /* 0x8000003608087221 */ /* 0x100fe20000000000 */
[--C-:B------:R-:W-:Y:S01]  /*3290*/  FADD R7, R7, -R54.reuse ;  /* 0x8000003607077221 */ /* 0x100fe20000000000 */
[----:B------:R-:W-:Y:S01]  /*32a0*/  FMUL R69, R6, 1.4426950216293334961 ;  /* 0x3fb8aa3b06457820 */ /* 0x000fe20000400000 */
[--C-:B------:R-:W-:Y:S01]  /*32b0*/  FADD R9, R9, -R54.reuse ;  /* 0x8000003609097221 */ /* 0x100fe20000000000 */
[----:B------:R-:W-:Y:S01]  /*32c0*/  FMUL R6, R8, 1.4426950216293334961 ;  /* 0x3fb8aa3b08067820 */ /* 0x000fe20000400000 */
[--C-:B------:R-:W-:Y:S01]  /*32d0*/  FADD R14, R14, -R54.reuse ;  /* 0x800000360e0e7221 */ /* 0x100fe20000000000 */
[----:B------:R-:W-:Y:S01]  /*32e0*/  FMUL R7, R7, 1.4426950216293334961 ;  /* 0x3fb8aa3b07077820 */ /* 0x000fe20000400000 */
[----:B------:R-:W0:Y:S01]  /*32f0*/  MUFU.EX2 R13, R13 ;  /* 0x0000000d000d7308 */ /* 0x000e220000000800 */
[----:B------:R-:W-:Y:S01]  /*3300*/  FMUL R67, R9, 1.4426950216293334961 ;  /* 0x3fb8aa3b09437820 */ /* 0x000fe20000400000 */
[--C-:B------:R-:W-:Y:S01]  /*3310*/  FADD R10, R10, -R54.reuse ;  /* 0x800000360a0a7221 */ /* 0x100fe20000000000 */
[----:B------:R-:W-:Y:S01]  /*3320*/  FMUL R9, R14, 1.4426950216293334961 ;  /* 0x3fb8aa3b0e097820 */ /* 0x000fe20000400000 */
[--C-:B------:R-:W-:Y:S01]  /*3330*/  FADD R65, R65, -R54.reuse ;  /* 0x8000003641417221 */ /* 0x100fe20000000000 */
[--C-:B------:R-:W-:Y:S01]  /*3340*/  FADD R17, R17, -R54.reuse ;  /* 0x8000003611117221 */ /* 0x100fe20000000000 */
[----:B------:R-:W-:Y:S01]  /*3350*/  FMUL R10, R10, 1.4426950216293334961 ;  /* 0x3fb8aa3b0a0a7820 */ /* 0x000fe20000400000 */
[--C-:B------:R-:W-:Y:S01]  /*3360*/  FADD R18, R18, -R54.reuse ;  /* 0x8000003612127221 */ /* 0x100fe20000000000 */
[----:B------:R-:W2:Y:S01]  /*3370*/  MUFU.EX2 R5, R63 ;  /* 0x0000003f00057308 */ /* 0x000ea20000000800 */
[----:B------:R-:W-:Y:S01]  /*3380*/  FMUL R8, R65, 1.4426950216293334961 ;  /* 0x3fb8aa3b41087820 */ /* 0x000fe20000400000 */
[--C-:B------:R-:W-:Y:S01]  /*3390*/  FADD R12, R12, -R54.reuse ;  /* 0x800000360c0c7221 */ /* 0x100fe20000000000 */
[----:B------:R-:W-:Y:S01]  /*33a0*/  FMUL R18, R18, 1.4426950216293334961 ;  /* 0x3fb8aa3b12127820 */ /* 0x000fe20000400000 */
[--C-:B------:R-:W-:Y:S01]  /*33b0*/  FADD R15, R15, -R54.reuse ;  /* 0x800000360f0f7221 */ /* 0x100fe20000000000 */
[----:B------:R-:W-:-:S03]  /*33c0*/  FADD R11, R11, -R54 ;  /* 0x800000360b0b7221 */ /* 0x000fc60000000000 */
[----:B------:R-:W3:Y:S01]  /*33d0*/  MUFU.EX2 R16, R16 ;  /* 0x0000001000107308 */ /* 0x000ee20000000800 */
[----:B0-----:R-:W-:Y:S01]  /*33e0*/  FADD R14, R4, R13 ;  /* 0x0000000d040e7221 */ /* 0x001fe20000000000 */
[----:B------:R-:W-:Y:S01]  /*33f0*/  FMUL R11, R11, 1.4426950216293334961 ;  /* 0x3fb8aa3b0b0b7820 */ /* 0x000fe20000400000 */
[----:B------:R-:W-:-:S05]  /*3400*/  F2FP.F16.F32.PACK_AB R4, R13, R4 ;  /* 0x000000040d04723e */ /* 0x000fca00000000ff */
[----:B------:R-:W0:Y:S01]  /*3410*/  MUFU.EX2 R69, R69 ;  /* 0x0000004500457308 */ /* 0x000e220000000800 */
[----:B--2---:R-:W-:-:S07]  /*3420*/  FADD R19, R5, R14 ;  /* 0x0000000e05137221 */ /* 0x004fce0000000000 */
[----:B------:R-:W2:Y:S01]  /*3430*/  MUFU.EX2 R6, R6 ;  /* 0x0000000600067308 */ /* 0x000ea20000000800 */
[----:B---3--:R-:W-:Y:S01]  /*3440*/  FADD R14, R16, R19 ;  /* 0x00000013100e7221 */ /* 0x008fe20000000000 */
[----:B------:R-:W-:Y:S01]  /*3450*/  FMUL R19, R12, 1.4426950216293334961 ;  /* 0x3fb8aa3b0c137820 */ /* 0x000fe20000400000 */
[----:B------:R-:W-:-:S05]  /*3460*/  FMUL R12, R15, 1.4426950216293334961 ;  /* 0x3fb8aa3b0f0c7820 */ /* 0x000fca0000400000 */
[----:B------:R-:W3:Y:S08]  /*3470*/  MUFU.EX2 R7, R7 ;  /* 0x0000000700077308 */ /* 0x000ef00000000800 */
[----:B------:R4:W5:Y:S08]  /*3480*/  MUFU.EX2 R68, R10 ;  /* 0x0000000a00447308 */ /* 0x0009700000000800 */
[----:B------:R-:W5:Y:S01]  /*3490*/  MUFU.EX2 R8, R8 ;  /* 0x0000000800087308 */ /* 0x000f620000000800 */
[----:B----4-:R-:W-:Y:S01]  /*34a0*/  FMUL R10, R17, 1.4426950216293334961 ;  /* 0x3fb8aa3b110a7820 */ /* 0x010fe20000400000 */
[----:B0-----:R-:W-:-:S04]  /*34b0*/  FADD R17, R69, R14 ;  /* 0x0000000e45117221 */ /* 0x001fc80000000000 */
[----:B--2---:R-:W-:Y:S01]  /*34c0*/  FADD R14, R6, R17 ;  /* 0x00000011060e7221 */ /* 0x004fe20000000000 */
[----:B------:R-:W-:Y:S01]  /*34d0*/  IMAD.U32 R17, R55, -0x80000000, RZ ;  /* 0x8000000037117824 */ /* 0x000fe200078e00ff */
[----:B------:R-:W0:Y:S02]  /*34e0*/  MUFU.EX2 R67, R67 ;  /* 0x0000004300437308 */ /* 0x000e240000000800 */
[----:B---3--:R-:W-:Y:S01]  /*34f0*/  FADD R55, R7, R14 ;  /* 0x0000000e07377221 */ /* 0x008fe20000000000 */
[----:B-1----:R-:W1:Y:S03]  /*3500*/  SYNCS.PHASECHK.TRANS64.TRYWAIT P0, [UR33], R17 ;  /* 0x00000011ff0075a7 */ /* 0x002e660008001121 */
[----:B-----5:R-:W-:Y:S02]  /*3510*/  FADD R55, R68, R55 ;  /* 0x0000003744377221 */ /* 0x020fe40000000000 */
[----:B------:R-:W2:Y:S02]  /*3520*/  MUFU.EX2 R9, R9 ;  /* 0x0000000900097308 */ /* 0x000ea40000000800 */
[----:B------:R-:W-:-:S06]  /*3530*/  FADD R14, R8, R55 ;  /* 0x00000037080e7221 */ /* 0x000fcc0000000000 */
[----:B------:R-:W3:Y:S01]  /*3540*/  MUFU.EX2 R18, R18 ;  /* 0x0000001200127308 */ /* 0x000ee20000000800 */
[----:B0-----:R-:W-:-:S07]  /*3550*/  FADD R14, R67, R14 ;  /* 0x0000000e430e7221 */ /* 0x001fce0000000000 */
[----:B------:R-:W0:Y:S01]  /*3560*/  MUFU.EX2 R10, R10 ;  /* 0x0000000a000a7308 */ /* 0x000e220000000800 */
[----:B--2---:R-:W-:-:S07]  /*3570*/  FADD R15, R9, R14 ;  /* 0x0000000e090f7221 */ /* 0x004fce0000000000 */
[----:B------:R-:W2:Y:S01]  /*3580*/  MUFU.EX2 R19, R19 ;  /* 0x0000001300137308 */ /* 0x000ea20000000800 */
[----:B---3--:R-:W-:-:S07]  /*3590*/  FADD R15, R18, R15 ;  /* 0x0000000f120f7221 */ /* 0x008fce0000000000 */
[----:B------:R-:W3:Y:S01]  /*35a0*/  MUFU.EX2 R12, R12 ;  /* 0x0000000c000c7308 */ /* 0x000ee20000000800 */
[----:B0-----:R-:W-:-:S07]  /*35b0*/  FADD R14, R10, R15 ;  /* 0x0000000f0a0e7221 */ /* 0x001fce0000000000 */
[----:B------:R-:W0:Y:S01]  /*35c0*/  MUFU.EX2 R11, R11 ;  /* 0x0000000b000b7308 */ /* 0x000e220000000800 */
[----:B--2---:R-:W-:-:S04]  /*35d0*/  FADD R15, R19, R14 ;  /* 0x0000000e130f7221 */ /* 0x004fc80000000000 */
[----:B---3--:R-:W-:Y:S01]  /*35e0*/  FADD R56, R12, R15 ;  /* 0x0000000f0c387221 */ /* 0x008fe20000000000 */
[----:B------:R-:W-:-:S04]  /*35f0*/  IMAD.WIDE R14, R29, 0x2, R38 ;  /* 0x000000021d0e7825 */ /* 0x000fc800078e0226 */
[----:B0-----:R-:W-:-:S05]  /*3600*/  FADD R56, R11, R56 ;  /* 0x000000380b387221 */ /* 0x001fca0000000000 */
[----:B------:R0:W2:Y:S01]  /*3610*/  SHFL.BFLY PT, R55, R56, 0x10, 0x1f ;  /* 0x0e001f0038377f89 */ /* 0x0000a200000e0000 */
[----:B-1----:R-:W-:Y:S05]  /*3620*/  @!P0 BRA `(.L_x_18) ;  /* 0x0000001400e48947 */ /* 0x002fea0003800000 */
.L_x_26:
[C---:B------:R-:W-:Y:S01]  /*3630*/  IMAD.WIDE R60, R29.reuse, 0x2, R34 ;  /* 0x000000021d3c7825 */ /* 0x040fe200078e0222 */
[----:B------:R-:W-:Y:S01]  /*3640*/  F2FP.F16.F32.PACK_AB R5, R16, R5 ;  /* 0x000000051005723e */ /* 0x000fe200000000ff */
[----:B------:R1:W3:Y:S02]  /*3650*/  LDG.E.U16 R13, desc[UR26][R14.64] ;  /* 0x0000001a0e0d7981 */ /* 0x0002e4000c1e1500 */
[C---:B------:R-:W-:Y:S02]  /*3660*/  IMAD.WIDE R62, R29.reuse, 0x2, R30 ;  /* 0x000000021d3e7825 */ /* 0x040fe400078e021e */
[----:B------:R-:W4:Y:S02]  /*3670*/  LDG.E.U16 R61, desc[UR26][R60.64] ;  /* 0x0000001a3c3d7981 */ /* 0x000f24000c1e1500 */
[C---:B------:R-:W-:Y:S02]  /*3680*/  IMAD.WIDE R16, R29.reuse, 0x2, R36 ;  /* 0x000000021d107825 */ /* 0x040fe400078e0224 */
[----:B------:R-:W5:Y:S02]  /*3690*/  LDG.E.U16 R63, desc[UR26][R62.64] ;  /* 0x0000001a3e3f7981 */ /* 0x000f64000c1e1500 */
[----:B-1----:R-:W-:-:S04]  /*36a0*/  IMAD.WIDE R14, R29, 0x2, R32 ;  /* 0x000000021d0e7825 */ /* 0x002fc800078e0220 */
[C---:B------:R-:W-:Y:S01]  /*36b0*/  IMAD.WIDE R64, R29.reuse, 0x2, R24 ;  /* 0x000000021d407825 */ /* 0x040fe200078e0218 */
[----:B--2---:R1:W2:Y:S04]  /*36c0*/  LDG.E.U16 R60, desc[UR26][R16.64] ;  /* 0x0000001a103c7981 */ /* 0x0042a8000c1e1500 */
[----:B------:R0:W2:Y:S04]  /*36d0*/  LDG.E.U16 R62, desc[UR26][R14.64] ;  /* 0x0000001a0e3e7981 */ /* 0x0000a8000c1e1500 */
[----:B------:R-:W2:Y:S01]  /*36e0*/  LDG.E.U16 R65, desc[UR26][R64.64] ;  /* 0x0000001a40417981 */ /* 0x000ea2000c1e1500 */
[----:B-1----:R-:W-:-:S04]  /*36f0*/  IMAD.WIDE R16, R29, 0x2, R22 ;  /* 0x000000021d107825 */ /* 0x002fc800078e0216 */
[----:B0-----:R-:W-:Y:S01]  /*3700*/  IMAD.WIDE R14, R29, 0x2, R26 ;  /* 0x000000021d0e7825 */ /* 0x001fe200078e021a */
[----:B------:R-:W2:Y:S04]  /*3710*/  LDG.E.U16 R66, desc[UR26][R16.64] ;  /* 0x0000001a10427981 */ /* 0x000ea8000c1e1500 */
[----:B------:R-:W2:Y:S01]  /*3720*/  LDG.E.U16 R64, desc[UR26][R14.64] ;  /* 0x0000001a0e407981 */ /* 0x000ea2000c1e1500 */
[----:B------:R-:W-:Y:S02]  /*3730*/  F2FP.F16.F32.PACK_AB R6, R6, R69 ;  /* 0x000000450606723e */ /* 0x000fe400000000ff */
[----:B------:R-:W-:Y:S02]  /*3740*/  F2FP.F16.F32.PACK_AB R7, R68, R7 ;  /* 0x000000074407723e */ /* 0x000fe400000000ff */
[----:B------:R-:W-:-:S02]  /*3750*/  F2FP.F16.F32.PACK_AB R8, R67, R8 ;  /* 0x000000084308723e */ /* 0x000fc400000000ff */
[----:B------:R-:W-:Y:S02]  /*3760*/  F2FP.F16.F32.PACK_AB R9, R18, R9 ;  /* 0x000000091209723e */ /* 0x000fe400000000ff */
[----:B------:R-:W-:Y:S02]  /*3770*/  F2FP.F16.F32.PACK_AB R10, R19, R10 ;  /* 0x0000000a130a723e */ /* 0x000fe400000000ff */
[----:B------:R-:W-:Y:S01]  /*3780*/  F2FP.F16.F32.PACK_AB R11, R11, R12 ;  /* 0x0000000c0b0b723e */ /* 0x000fe200000000ff */
[----:B------:R-:W-:-:S03]  /*3790*/  FADD R57, -R54, R57 ;  /* 0x0000003936397221 */ /* 0x000fc60000000100 */
[----:B------:R-:W-:Y:S01]  /*37a0*/  STTM.16dp32bit_t0_t15.x8 tmem[UR16+0x20], R4 ;  /* 0x00002004000079ed */ /* 0x000fe20008980010 */
[----:B------:R-:W-:Y:S01]  /*37b0*/  STTM.16dp32bit_t16_t31.x8 tmem[UR16+0x28], R4 ;  /* 0x00002804000079ed */ /* 0x000fe200089a0010 */
[----:B------:R-:W-:-:S06]  /*37c0*/  FMUL R57, R57, 1.4426950216293334961 ;  /* 0x3fb8aa3b39397820 */ /* 0x000fcc0000400000 */
[----:B------:R-:W0:Y:S01]  /*37d0*/  MUFU.EX2 R57, R57 ;  /* 0x0000003900397308 */ /* 0x000e220000000800 */
[----:B------:R-:W-:Y:S01]  /*37e0*/  ULEA UR33, UR31, UR13, 0x3 ;  /* 0x0000000d1f217291 */ /* 0x000fe2000f8e18ff */
[----:B------:R-:W-:Y:S01]  /*37f0*/  FADD R56, R56, R55 ;  /* 0x0000003738387221 */ /* 0x000fe20000000000 */
[----:B------:R-:W-:Y:S02]  /*3800*/  UMOV UR24, UR8 ;  /* 0x0000000800187c82 */ /* 0x000fe40008000000 */
[----:B------:R-:W-:Y:S01]  /*3810*/  UIADD3 UR33, UPT, UPT, UR33, 0x2800, URZ ;  /* 0x0000280021217890 */ /* 0x000fe2000fffe0ff */
[----:B---3--:R1:W-:Y:S04]  /*3820*/  STS.U16 [R20+UR13+0x2000], R13 ;  /* 0x0020000d14007988 */ /* 0x0083e8000800040d */
[----:B----4-:R3:W-:Y:S04]  /*3830*/  STS.U16 [R20+UR13+0x2200], R61 ;  /* 0x0022003d14007988 */ /* 0x0107e8000800040d */
[----:B-----5:R3:W-:Y:S04]  /*3840*/  STS.U16 [R20+UR13+0x2400], R63 ;  /* 0x0024003f14007988 */ /* 0x0207e8000800040d */
[----:B--2---:R3:W-:Y:S04]  /*3850*/  STS.U16 [R20+UR13+0x2600], R65 ;  /* 0x0026004114007988 */ /* 0x0047e8000800040d */
[----:B------:R3:W-:Y:S04]  /*3860*/  STS.U16 [R3+UR13+0x2100], R60 ;  /* 0x0021003c03007988 */ /* 0x0007e8000800040d */
[----:B------:R3:W-:Y:S04]  /*3870*/  STS.U16 [R3+UR13+0x2300], R62 ;  /* 0x0023003e03007988 */ /* 0x0007e8000800040d */
[----:B------:R3:W-:Y:S04]  /*3880*/  STS.U16 [R3+UR13+0x2500], R64 ;  /* 0x0025004003007988 */ /* 0x0007e8000800040d */
[----:B------:R3:W-:Y:S01]  /*3890*/  STS.U16 [R3+UR13+0x2700], R66 ;  /* 0x0027004203007988 */ /* 0x0007e2000800040d */
[----:B------:R-:W2:Y:S02]  /*38a0*/  FENCE.VIEW.ASYNC.T ;  /* 0x00000000000073c6 */ /* 0x000ea40000000200 */
[----:B--2---:R-:W-:Y:S06]  /*38b0*/  BAR.SYNC.DEFER_BLOCKING 0x0 ;  /* 0x0000000000007b1d */ /* 0x004fec0000010000 */
[----:B-1----:R-:W-:Y:S01]  /*38c0*/  LDTM.16dp32bit_t0_t15.x16 R4, tmem[UR16] ;  /* 0x00000010000479ee */ /* 0x002fe20008a00000 */
[----:B------:R-:W0:Y:S01]  /*38d0*/  LDTM.16dp32bit_t16_t31.x16 R4, tmem[UR16+0x10] ;  /* 0x00001010000479ee */ /* 0x000e220008a20000 */
[----:B------:R-:W-:Y:S01]  /*38e0*/  NOP ;  /* 0x0000000000007918 */ /* 0x000fe20000000000 */
[C---:B0-----:R-:W-:Y:S01]  /*38f0*/  FMUL R4, R57.reuse, R4 ;  /* 0x0000000439047220 */ /* 0x041fe20000400000 */
        /* <DEDUP_REMOVED lines=16> */
[----:B------:R3:W-:Y:S01]  /*3a00*/  STTM.16dp32bit_t16_t31.x16 tmem[UR16+0x10], R4 ;  /* 0x00001004000079ed */ /* 0x0007e20008a20010 */
[----:B------:R-:W0:Y:S02]  /*3a10*/  FENCE.VIEW.ASYNC.T ;  /* 0x00000000000073c6 */ /* 0x000e240000000200 */
[----:B0-----:R-:W-:Y:S06]  /*3a20*/  BAR.SYNC.DEFER_BLOCKING 0x0 ;  /* 0x0000000000007b1d */ /* 0x001fec0000010000 */
[----:B------:R0:W-:Y:S06]  /*3a30*/  MEMBAR.ALL.CTA ;  /* 0x0000000000007992 */ /* 0x0001ec0000008000 */
[----:B0-----:R-:W0:Y:S02]  /*3a40*/  FENCE.VIEW.ASYNC.S ;  /* 0x00000000000073c6 */ /* 0x001e240000000000 */
[----:B0-----:R-:W-:Y:S06]  /*3a50*/  BAR.SYNC.DEFER_BLOCKING 0x0 ;  /* 0x0000000000007b1d */ /* 0x001fec0000010000 */
[----:B------:R-:W-:Y:S05]  /*3a60*/  BRA.U UP3, `(.L_x_19) ;  /* 0x0000000103387547 */ /* 0x000fea000b800000 */
[----:B------:R-:W-:Y:S01]  /*3a70*/  UIADD3 UR25, UPT, UPT, UR15, 0x28, URZ ;  /* 0x000000280f197890 */ /* 0x000fe2000fffe0ff */
[----:B------:R-:W-:Y:S01]  /*3a80*/  UMOV UR20, UR6 ;  /* 0x0000000600147c82 */ /* 0x000fe20008000000 */
[----:B------:R-:W-:Y:S01]  /*3a90*/  UMOV UR21, 0x80004020 ;  /* 0x8000402000157882 */ /* 0x000fe20000000000 */
[----:B------:R-:W-:Y:S01]  /*3aa0*/  UMOV UR22, 0x0 ;  /* 0x0000000000167882 */ /* 0x000fe20000000000 */
[----:B------:R-:W-:Y:S01]  /*3ab0*/  UMOV UR23, 0x4080010 ;  /* 0x0408001000177882 */ /* 0x000fe20000000000 */
[----:B------:R-:W-:Y:S01]  /*3ac0*/  UMOV UR10, UR33 ;  /* 0x00000021000a7c82 */ /* 0x000fe20008000000 */
[----:B------:R-:W-:Y:S01]  /*3ad0*/  UMOV UR11, URZ ;  /* 0x000000ff000b7c82 */ /* 0x000fe20008000000 */
[----:B------:R-:W-:Y:S01]  /*3ae0*/  UMOV UR42, 0x0 ;  /* 0x00000000002a7882 */ /* 0x000fe20000000000 */
[----:B------:R-:W-:Y:S01]  /*3af0*/  UMOV UR43, 0x4080010 ;  /* 0x04080010002b7882 */ /* 0x000fe20000000000 */
[----:B------:R0:W-:Y:S01]  /*3b00*/  UTCHMMA tmem[UR9], gdesc[UR20], tmem[UR15], tmem[UR22], idesc[UR23], UPT ;  /* 0x00ff1614090079ea */ /* 0x0001e2000b80000f */
[----:B------:R-:W-:Y:S01]  /*3b10*/  UMOV UR10, UR10 ;  /* 0x0000000a000a7c82 */ /* 0x000fe20008000000 */
[----:B------:R0:W-:Y:S01]  /*3b20*/  UTCHMMA tmem[UR25], gdesc[UR18], tmem[UR15], tmem[UR42], idesc[UR43], UPT ;  /* 0x00ff2a12190079ea */ /* 0x0001e2000b80000f */
[----:B------:R0:W-:Y:S01]  /*3b30*/  UTCBAR [UR10], URZ ;  /* 0x000000ff0a0073e9 */ /* 0x0001e200080000ff */
[----:B------:R-:W-:-:S02]  /*3b40*/  NOP ;  /* 0x0000000000007918 */ /* 0x000fc40000000000 */
.L_x_19:
[----:B------:R-:W-:Y:S01]  /*3b50*/  UIADD3 UR35, UP0, UPT, UR35, 0x20, URZ ;  /* 0x0000002023237890 */ /* 0x000fe2000ff1e0ff */
[----:B------:R-:W-:Y:S01]  /*3b60*/  FFMA R28, R57, R28, R56 ;  /* 0x0000001c391c7223 */ /* 0x000fe20000000038 */
[----:B------:R-:W-:Y:S01]  /*3b70*/  UIADD3 UR31, UPT, UPT, UR31, 0x1, URZ ;  /* 0x000000011f1f7890 */ /* 0x000fe2000fffe0ff */
[----:B------:R-:W-:Y:S01]  /*3b80*/  VIADD R29, R29, UR28 ;  /* 0x0000001c1d1d7c36 */ /* 0x000fe20008000000 */
[----:B------:R-:W-:Y:S01]  /*3b90*/  UIADD3.X UR40, UPT, UPT, URZ, UR40, URZ, UP0, !UPT ;  /* 0x00000028ff287290 */ /* 0x000fe200087fe4ff */
[----:B------:R-:W-:Y:S01]  /*3ba0*/  IMAD.U32 R55, RZ, RZ, UR24 ;  /* 0x00000018ff377e24 */ /* 0x000fe2000f8e00ff */
[----:B------:R-:W-:Y:S01]  /*3bb0*/  UISETP.GE.U32.AND UP0, UPT, UR35, UR14, UPT ;  /* 0x0000000e2300728c */ /* 0x000fe2000bf06070 */
[----:B------:R-:W-:Y:S01]  /*3bc0*/  IMAD.MOV.U32 R57, RZ, RZ, R54 ;  /* 0x000000ffff397224 */ /* 0x000fe200078e0036 */
[----:B------:R-:W-:Y:S02]  /*3bd0*/  UISETP.GT.AND UP4, UPT, UR31, 0x1, UPT ;  /* 0x000000011f00788c */ /* 0x000fe4000bf84270 */
[----:B------:R-:W-:-:S02]  /*3be0*/  UISETP.GE.U32.AND.EX UP0, UPT, UR40, URZ, UPT, UP0 ;  /* 0x000000ff2800728c */ /* 0x000fc4000bf06100 */
[----:B0-----:R-:W-:Y:S02]  /*3bf0*/  USEL UR10, URZ, 0x1, !UP4 ;  /* 0x00000001ff0a7887 */ /* 0x001fe4000e000000 */
[----:B------:R-:W-:Y:S02]  /*3c00*/  UIADD3 UR32, UPT, UPT, UR29, UR32, URZ ;  /* 0x000000201d207290 */ /* 0x000fe4000fffe0ff */
[----:B------:R-:W-:Y:S02]  /*3c10*/  USEL UR31, UR31, URZ, !UP4 ;  /* 0x000000ff1f1f7287 */ /* 0x000fe4000e000000 */
[----:B------:R-:W-:Y:S01]  /*3c20*/  ULOP3.LUT UR8, UR8, UR10, URZ, 0x3c, !UPT ;  /* 0x0000000a08087292 */ /* 0x000fe2000f8e3cff */
[----:B------:R-:W-:Y:S11]  /*3c30*/  BRA.U !UP0, `(.L_x_20) ;  /* 0xffffffe9089c7547 */ /* 0x000ff6000b83ffff */
[----:B------:R-:W-:Y:S01]  /*3c40*/  UISETP.GE.AND UP0, UPT, UR30, 0x1, UPT ;  /* 0x000000011e00788c */ /* 0x000fe2000bf06270 */
[----:B------:R-:W-:-:S08]  /*3c50*/  IMAD.MOV.U32 R57, RZ, RZ, R54 ;  /* 0x000000ffff397224 */ /* 0x000fd000078e0036 */
[----:B------:R-:W-:Y:S05]  /*3c60*/  BRA.U !UP0, `(.L_x_15) ;  /* 0x0000000108147547 */ /* 0x000fea000b800000 */
[----:B------:R-:W-:-:S06]  /*3c70*/  USHF.L.U32 UR4, UR24, 0x1f, URZ ;  /* 0x0000001f18047899 */ /* 0x000fcc00080006ff */
[----:B---3--:R-:W-:-:S04]  /*3c80*/  IMAD.U32 R3, RZ, RZ, UR4 ;  /* 0x00000004ff037e24 */ /* 0x008fc8000f8e00ff */
[----:B------:R-:W0:Y:S02]  /*3c90*/  SYNCS.PHASECHK.TRANS64.TRYWAIT P0, [UR33], R3 ;  /* 0x00000003ff0075a7 */ /* 0x000e240008001121 */
[----:B0-----:R-:W-:Y:S05]  /*3ca0*/  @!P0 BRA `(.L_x_21) ;  /* 0x0000001000508947 */ /* 0x001fea0003800000 */
.L_x_27:
[----:B------:R-:W-:-:S07]  /*3cb0*/  IMAD.MOV.U32 R57, RZ, RZ, R54 ;  /* 0x000000ffff397224 */ /* 0x000fce00078e0036 */
.L_x_15:
[----:B------:R-:W-:Y:S01]  /*3cc0*/  BAR.SYNC.DEFER_BLOCKING 0x0 ;  /* 0x0000000000007b1d */ /* 0x000fe20000010000 */
[C---:B---3--:R-:W-:Y:S01]  /*3cd0*/  FMUL R20, R28.reuse, 8388608 ;  /* 0x4b0000001c147820 */ /* 0x048fe20000400000 */
[----:B------:R-:W-:Y:S02]  /*3ce0*/  FSETP.GEU.AND P1, PT, R28, 1.175494350822287508e-38, PT ;  /* 0x008000001c00780b */ /* 0x000fe40003f2e000 */
[C---:B------:R-:W-:Y:S02]  /*3cf0*/  LOP3.LUT P3, RZ, R0.reuse, 0x7f, RZ, 0xc0, !PT ;  /* 0x0000007f00ff7812 */ /* 0x040fe4000786c0ff */
[----:B------:R-:W-:Y:S01]  /*3d00*/  LOP3.LUT R22, R0, 0x10, RZ, 0xc0, !PT ;  /* 0x0000001000167812 */ /* 0x000fe200078ec0ff */
[----:B------:R-:W0:Y:S01]  /*3d10*/  LDCU.64 UR4, c[0x0][0x3e0] ;  /* 0x00007c00ff0477ac */ /* 0x000e220008000a00 */
[----:B------:R-:W-:Y:S01]  /*3d20*/  FSEL R20, R20, R28, !P1 ;  /* 0x0000001c14147208 */ /* 0x000fe20004800000 */
[----:B------:R-:W2:Y:S01]  /*3d30*/  LDC.64 R40, c[0x0][0x398] ;  /* 0x0000e600ff287b82 */ /* 0x000ea20000000a00 */
[----:B------:R-:W-:-:S02]  /*3d40*/  LOP3.LUT R23, R0, 0xf, RZ, 0xc0, !PT ;  /* 0x0000000f00177812 */ /* 0x000fc400078ec0ff */
[----:B------:R-:W-:Y:S01]  /*3d50*/  LEA R22, R22, UR13, 0x7 ;  /* 0x0000000d16167c11 */ /* 0x000fe2000f8e38ff */
[----:B------:R-:W-:Y:S01]  /*3d60*/  VIADD R3, R20, 0xc0cafb0d ;  /* 0xc0cafb0d14037836 */ /* 0x000fe20000000000 */
[----:B------:R-:W-:Y:S02]  /*3d70*/  LOP3.LUT R24, R0, 0x60, RZ, 0xc0, !PT ;  /* 0x0000006000187812 */ /* 0x000fe400078ec0ff */
[C---:B------:R-:W-:Y:S01]  /*3d80*/  FSETP.GT.AND P0, PT, |R28|.reuse, 8.50705917302346158658e+37, PT ;  /* 0x7e8000001c00780b */ /* 0x040fe20003f04200 */
[----:B------:R-:W-:Y:S01]  /*3d90*/  IMAD R23, R23, 0x10, R22 ;  /* 0x0000001017177824 */ /* 0x000fe200078e0216 */
[----:B------:R-:W-:Y:S02]  /*3da0*/  LOP3.LUT R21, R3, 0xff800000, RZ, 0xc0, !PT ;  /* 0xff80000003157812 */ /* 0x000fe400078ec0ff */
[----:B------:R-:W-:Y:S01]  /*3db0*/  FSETP.GEU.AND P2, PT, |R28|, 1.175494350822287508e-38, PT ;  /* 0x008000001c00780b */ /* 0x000fe20003f4e200 */
[----:B------:R-:W-:Y:S02]  /*3dc0*/  IMAD R25, R24, 0x8, R23 ;  /* 0x0000000818197824 */ /* 0x000fe400078e0217 */
[----:B------:R-:W-:Y:S01]  /*3dd0*/  HFMA2 R24, -RZ, RZ, 1.443359375, -0.2030029296875 ;  /* 0x3dc6b27fff187431 */ /* 0x000fe200000001ff */
[----:B------:R-:W-:Y:S01]  /*3de0*/  I2FP.F32.S32 R22, R21 ;  /* 0x0000001500167245 */ /* 0x000fe20000201400 */
[----:B------:R-:W3:Y:S02]  /*3df0*/  @!P3 SYNCS.CCTL.IV [UR13+0x2800] ;  /* 0x00280000ff00b9b1 */ /* 0x000ee4000800000d */
[----:B---3--:R-:W-:Y:S01]  /*3e00*/  BAR.SYNC.DEFER_BLOCKING 0x0 ;  /* 0x0000000000007b1d */ /* 0x008fe20000010000 */
[----:B------:R-:W-:Y:S01]  /*3e10*/  IMAD.IADD R21, R20, 0x1, -R21 ;  /* 0x0000000114157824 */ /* 0x000fe200078e0a15 */
[----:B------:R-:W-:Y:S01]  /*3e20*/  FSEL R3, RZ, -23, P1 ;  /* 0xc1b80000ff037808 */ /* 0x000fe20000800000 */
[----:B0-----:R-:W-:Y:S01]  /*3e30*/  UIMAD UR4, UR12, UR4, URZ ;  /* 0x000000040c0472a4 */ /* 0x001fe2000f8e02ff */
[----:B------:R-:W-:Y:S01]  /*3e40*/  @P0 FMUL R28, R28, 0.25 ;  /* 0x3e8000001c1c0820 */ /* 0x000fe20000400000 */
[----:B------:R-:W-:Y:S01]  /*3e50*/  FADD R21, R21, -1 ;  /* 0xbf80000015157421 */ /* 0x000fe20000000000 */
[----:B------:R-:W-:Y:S01]  /*3e60*/  FSETP.NEU.AND P1, PT, R20, RZ, PT ;  /* 0x000000ff1400720b */ /* 0x000fe20003f2d000 */
[----:B------:R-:W-:Y:S01]  /*3e70*/  FFMA.FTZ R22, R22, 1.1920928955078125e-07, R3 ;  /* 0x3400000016167823 */ /* 0x000fe20000010003 */
[----:B-1--4-:R-:W-:Y:S01]  /*3e80*/  LDTM.16dp32bit_t0_t15.x16 R4, tmem[UR16] ;  /* 0x00000010000479ee */ /* 0x012fe20008a00000 */
[----:B------:R-:W0:Y:S01]  /*3e90*/  LDTM.16dp32bit_t16_t31.x16 R4, tmem[UR16+0x10] ;  /* 0x00001010000479ee */ /* 0x000e220008a20000 */
[----:B------:R-:W-:Y:S01]  /*3ea0*/  FFMA.FTZ R24, R21, R24, -0.16845393180847167969 ;  /* 0xbe2c7f3015187423 */ /* 0x000fe20000010018 */
[----:B------:R-:W-:Y:S01]  /*3eb0*/  @!P2 FMUL R28, R28, 16777216 ;  /* 0x4b8000001c1ca820 */ /* 0x000fe20000400000 */
[----:B------:R-:W-:-:S02]  /*3ec0*/  USHF.L.U32 UR6, UR4, 0x1, URZ ;  /* 0x0000000104067899 */ /* 0x000fc400080006ff */
[C---:B------:R-:W-:Y:S01]  /*3ed0*/  FFMA.FTZ R24, R21.reuse, R24, 0.1716887056827545166 ;  /* 0x3e2fcf2a15187423 */ /* 0x040fe20000010018 */
[----:B------:R-:W1:Y:S03]  /*3ee0*/  MUFU.RCP R3, R28 ;  /* 0x0000001c00037308 */ /* 0x000e660000001000 */
[----:B------:R-:W-:-:S04]  /*3ef0*/  FFMA.FTZ R24, R21, R24, -0.17900948226451873779 ;  /* 0xbe374e4315187423 */ /* 0x000fc80000010018 */
[C---:B------:R-:W-:Y:S01]  /*3f00*/  FFMA.FTZ R24, R21.reuse, R24, 0.20512372255325317383 ;  /* 0x3e520bf415187423 */ /* 0x040fe20000010018 */
[----:B------:R-:W3:Y:S03]  /*3f10*/  @!P3 SYNCS.CCTL.IV [UR13+0x2808] ;  /* 0x00280800ff00b9b1 */ /* 0x000ee6000800000d */
[----:B------:R-:W-:Y:S01]  /*3f20*/  FFMA.FTZ R24, R21, R24, -0.24046532809734344482 ;  /* 0xbe763c8b15187423 */ /* 0x000fe20000010018 */
[----:B------:R-:W-:-:S03]  /*3f30*/  NOP ;  /* 0x0000000000007918 */ /* 0x000fc60000000000 */
[----:B------:R-:W-:Y:S01]  /*3f40*/  FFMA.FTZ R24, R21, R24, 0.28857114911079406738 ;  /* 0x3e93bf9915187423 */ /* 0x000fe20000010018 */
[----:B0-----:R-:W-:Y:S01]  /*3f50*/  @P0 FMUL R11, R11, 0.25 ;  /* 0x3e8000000b0b0820 */ /* 0x001fe20000400000 */
[----:B------:R-:W-:Y:S01]  /*3f60*/  @P0 FMUL R14, R14, 0.25 ;  /* 0x3e8000000e0e0820 */ /* 0x000fe20000400000 */
        /* <DEDUP_REMOVED lines=14> */
[----:B------:R-:W-:Y:S01]  /*4050*/  @!P2 FMUL R11, R11, 16777216 ;  /* 0x4b8000000b0ba820 */ /* 0x000fe20000400000 */
        /* <DEDUP_REMOVED lines=15> */
[C---:B-1----:R-:W-:Y:S01]  /*4150*/  FMUL R26, R3.reuse, R11 ;  /* 0x0000000b031a7220 */ /* 0x042fe20000400000 */
[----:B------:R-:W-:Y:S01]  /*4160*/  FMUL R11, R3, R14 ;  /* 0x0000000e030b7220 */ /* 0x000fe20000400000 */
[----:B------:R-:W-:Y:S01]  /*4170*/  FFMA.FTZ R24, R21, R24, -0.36067417263984680176 ;  /* 0xbeb8aa4915187423 */ /* 0x000fe20000010018 */
        /* <DEDUP_REMOVED lines=13> */
[----:B------:R-:W-:Y:S01]  /*4250*/  FMUL R18, R3, R19 ;  /* 0x0000001303127220 */ /* 0x000fe20000400000 */
[----:B------:R-:W-:Y:S01]  /*4260*/  FFMA.FTZ R24, R21, R24, 0.48089820146560668945 ;  /* 0x3ef6384a15187423 */ /* 0x000fe20000010018 */
[----:B------:R-:W0:Y:S01]  /*4270*/  LDC R3, c[0x0][0x3e8] ;  /* 0x0000fa00ff037b82 */ /* 0x000e220000000800 */
[----:B------:R-:W-:-:S02]  /*4280*/  ISETP.GE.U32.AND P0, PT, R20, 0x7f800000, PT ;  /* 0x7f8000001400780c */ /* 0x000fc40003f06070 */
[C---:B------:R-:W-:Y:S01]  /*4290*/  FFMA.FTZ R24, R21.reuse, R24, -0.72134751081466674805 ;  /* 0xbf38aa3b15187423 */ /* 0x040fe20000010018 */
[----:B------:R-:W-:Y:S02]  /*42a0*/  F2FP.F16.F32.PACK_AB R8, R6, R5 ;  /* 0x000000050608723e */ /* 0x000fe400000000ff */
[----:B------:R-:W-:Y:S01]  /*42b0*/  F2FP.F16.F32.PACK_AB R5, R10, R7 ;  /* 0x000000070a05723e */ /* 0x000fe200000000ff */
[----:B------:R-:W-:Y:S01]  /*42c0*/  FMUL R24, R21, R24 ;  /* 0x0000001815187220 */ /* 0x000fe20000400000 */
[----:B------:R-:W-:Y:S02]  /*42d0*/  F2FP.F16.F32.PACK_AB R7, R15, R16 ;  /* 0x000000100f07723e */ /* 0x000fe400000000ff */
[----:B------:R-:W-:Y:S01]  /*42e0*/  SHF.R.U32.HI R16, RZ, 0x6, R0 ;  /* 0x00000006ff107819 */ /* 0x000fe20000011600 */
[----:B------:R-:W-:Y:S01]  /*42f0*/  FMUL R24, R21, R24 ;  /* 0x0000001815187220 */ /* 0x000fe20000400000 */
[----:B------:R-:W-:Y:S02]  /*4300*/  F2FP.F16.F32.PACK_AB R10, R14, R13 ;  /* 0x0000000d0e0a723e */ /* 0x000fe400000000ff */
[----:B------:R-:W-:Y:S01]  /*4310*/  F2FP.F16.F32.PACK_AB R6, R11, R12 ;  /* 0x0000000c0b06723e */ /* 0x000fe200000000ff */
[----:B------:R-:W-:Y:S01]  /*4320*/  FFMA.FTZ R21, R21, 1.4426950216293334961, R24 ;  /* 0x3fb8aa3b15157823 */ /* 0x000fe20000010018 */
[----:B------:R-:W-:Y:S01]  /*4330*/  @P0 IMAD.MOV.U32 R13, RZ, RZ, 0x7f800000 ;  /* 0x7f800000ff0d0424 */ /* 0x000fe200078e00ff */
[----:B------:R-:W-:-:S02]  /*4340*/  SHF.R.U32.HI R12, RZ, 0x2, R0 ;  /* 0x00000002ff0c7819 */ /* 0x000fc40000011600 */
[----:B------:R-:W-:Y:S01]  /*4350*/  SGXT.U32 R16, R16, 0x1 ;  /* 0x000000011010781a */ /* 0x000fe20000000000 */
[----:B------:R-:W-:Y:S01]  /*4360*/  FADD R21, R22, R21 ;  /* 0x0000001516157221 */ /* 0x000fe20000000000 */
[----:B------:R-:W-:Y:S01]  /*4370*/  @P0 FFMA.FTZ R21, R20, R13, +INF ;  /* 0x7f80000014150423 */ /* 0x000fe2000001000d */
[----:B------:R-:W-:Y:S02]  /*4380*/  F2FP.F16.F32.PACK_AB R9, R26, R9 ;  /* 0x000000091a09723e */ /* 0x000fe400000000ff */
[----:B------:R-:W-:Y:S01]  /*4390*/  F2FP.F16.F32.PACK_AB R11, R18, R17 ;  /* 0x00000011120b723e */ /* 0x000fe200000000ff */
[----:B0-----:R-:W-:Y:S01]  /*43a0*/  IMAD R16, R16, R3, RZ ;  /* 0x0000000310107224 */ /* 0x001fe200078e02ff */
[----:B------:R-:W-:Y:S02]  /*43b0*/  LOP3.LUT R13, R12, 0x18, RZ, 0xc0, !PT ;  /* 0x000000180c0d7812 */ /* 0x000fe400078ec0ff */
[----:B------:R-:W-:Y:S01]  /*43c0*/  F2FP.F16.F32.PACK_AB R4, R23, R4 ;  /* 0x000000041704723e */ /* 0x000fe200000000ff */
[----:B---3--:R0:W-:Y:S01]  /*43d0*/  STS.128 [R25+0x400], R8 ;  /* 0x0004000819007388 */ /* 0x0081e20000000c00 */
[----:B------:R-:W-:-:S03]  /*43e0*/  LOP3.LUT R30, R13, 0x1f, R0, 0xf8, !PT ;  /* 0x0000001f0d1e7812 */ /* 0x000fc600078ef800 */
[----:B------:R1:W-:Y:S01]  /*43f0*/  STS.128 [R25], R4 ;  /* 0x0000000419007388 */ /* 0x0003e20000000c00 */
[C---:B0-----:R-:W-:Y:S02]  /*4400*/  IMAD R10, R3.reuse, 0x2, R16 ;  /* 0x00000002030a7824 */ /* 0x041fe400078e0210 */
[----:B------:R-:W-:Y:S02]  /*4410*/  IMAD.SHL.U32 R9, R30, 0x8, RZ ;  /* 0x000000081e097824 */ /* 0x000fe400078e00ff */
[----:B------:R-:W-:Y:S02]  /*4420*/  IMAD R20, R3, 0x2, R10 ;  /* 0x0000000203147824 */ /* 0x000fe400078e020a */
[----:B------:R-:W-:Y:S01]  /*4430*/  IMAD R8, R2, UR5, RZ ;  /* 0x0000000502087c24 */ /* 0x000fe2000f8e02ff */
[----:B------:R-:W-:Y:S01]  /*4440*/  LOP3.LUT R12, R9, 0xc0, RZ, 0xc0, !PT ;  /* 0x000000c0090c7812 */ /* 0x000fe200078ec0ff */
[----:B------:R-:W-:Y:S01]  /*4450*/  IMAD R22, R3, 0x2, R20 ;  /* 0x0000000203167824 */ /* 0x000fe200078e0214 */
[----:B------:R-:W-:Y:S01]  /*4460*/  UIMAD.WIDE UR4, UR4, 0x2, URZ ;  /* 0x00000002040478a5 */ /* 0x000fe2000f8e02ff */
[C---:B-1----:R-:W-:Y:S01]  /*4470*/  IMAD.SHL.U32 R4, R0.reuse, 0x10, RZ ;  /* 0x0000001000047824 */ /* 0x042fe200078e00ff */
[----:B------:R-:W-:Y:S01]  /*4480*/  LOP3.LUT R0, R0, 0x7f, RZ, 0xc0, !PT ;  /* 0x0000007f00007812 */ /* 0x000fe200078ec0ff */
[----:B------:R-:W-:-:S02]  /*4490*/  IMAD.SHL.U32 R9, R8, 0x2, RZ ;  /* 0x0000000208097824 */ /* 0x000fc400078e00ff */
[----:B------:R-:W-:Y:S01]  /*44a0*/  IMAD R26, R3, 0x2, R22 ;  /* 0x00000002031a7824 */ /* 0x000fe200078e0216 */
[----:B------:R-:W-:Y:S01]  /*44b0*/  LOP3.LUT R31, R4, 0x30, RZ, 0xc0, !PT ;  /* 0x00000030041f7812 */ /* 0x000fe200078ec0ff */
[----:B------:R-:W-:Y:S01]  /*44c0*/  IMAD.HI R8, R8, 0x2, RZ ;  /* 0x0000000208087827 */ /* 0x000fe200078e02ff */
[----:B------:R-:W-:Y:S01]  /*44d0*/  BAR.SYNC.DEFER_BLOCKING 0x0 ;  /* 0x0000000000007b1d */ /* 0x000fe20000010000 */
[----:B--2---:R-:W-:Y:S02]  /*44e0*/  IADD3 R39, P0, P2, R9, UR6, R40 ;  /* 0x0000000609277c10 */ /* 0x004fe4000fa1e028 */
[C---:B------:R-:W-:Y:S01]  /*44f0*/  IMAD R28, R3.reuse, 0x2, R26 ;  /* 0x00000002031c7824 */ /* 0x040fe200078e021a */
[----:B------:R-:W-:Y:S01]  /*4500*/  IADD3 R31, PT, PT, R12, UR13, R31 ;  /* 0x0000000d0c1f7c10 */ /* 0x000fe2000fffe01f */
[----:B------:R-:W-:Y:S01]  /*4510*/  IMAD.SHL.U32 R30, R30, 0x10, RZ ;  /* 0x000000101e1e7824 */ /* 0x000fe200078e00ff */
[----:B------:R-:W-:Y:S01]  /*4520*/  IADD3.X R41, PT, PT, R8, UR5, R41, P0, P2 ;  /* 0x0000000508297c10 */ /* 0x000fe200087e4429 */
[C---:B------:R-:W-:Y:S01]  /*4530*/  IMAD R8, R3.reuse, 0x2, R28 ;  /* 0x0000000203087824 */ /* 0x040fe200078e021c */
[----:B------:R-:W-:Y:S01]  /*4540*/  LEA R12, P0, R16, R39, 0x1 ;  /* 0x00000027100c7211 */ /* 0x000fe200078008ff */
[----:B------:R-:W0:Y:S01]  /*4550*/  LDCU UR4, c[0x0][0x3ec] ;  /* 0x00007d80ff0477ac */ /* 0x000e220008000800 */
[----:B------:R-:W-:Y:S01]  /*4560*/  LOP3.LUT R11, R4, 0x7f0, RZ, 0xc0, !PT ;  /* 0x000007f0040b7812 */ /* 0x000fe200078ec0ff */
[----:B------:R-:W-:Y:S01]  /*4570*/  IMAD R32, R3, 0x2, R8 ;  /* 0x0000000203207824 */ /* 0x000fe200078e0208 */
[----:B------:R-:W-:-:S02]  /*4580*/  LEA.HI.X.SX32 R13, R16, R41, 0x1, P0 ;  /* 0x00000029100d7211 */ /* 0x000fc400000f0eff */
[-C--:B------:R-:W-:Y:S01]  /*4590*/  LEA R16, P0, R20, R39.reuse, 0x1 ;  /* 0x0000002714107211 */ /* 0x080fe200078008ff */
[----:B------:R-:W-:Y:S01]  /*45a0*/  IMAD R34, R3, 0x2, R32 ;  /* 0x0000000203227824 */ /* 0x000fe200078e0220 */
[----:B------:R-:W-:Y:S02]  /*45b0*/  LEA R18, P2, R22, R39, 0x1 ;  /* 0x0000002716127211 */ /* 0x000fe400078408ff */
[----:B------:R-:W-:Y:S01]  /*45c0*/  FSEL R40, R21, -INF , P1 ;  /* 0xff80000015287808 */ /* 0x000fe20000800000 */
[C---:B------:R-:W-:Y:S01]  /*45d0*/  IMAD R38, R3.reuse, 0x2, R34 ;  /* 0x0000000203267824 */ /* 0x040fe200078e0222 */
[-C--:B------:R-:W-:Y:S02]  /*45e0*/  LEA.HI.X.SX32 R17, R20, R41.reuse, 0x1, P0 ;  /* 0x0000002914117211 */ /* 0x080fe400000f0eff */
[----:B------:R-:W-:Y:S01]  /*45f0*/  LEA.HI.X.SX32 R19, R22, R41, 0x1, P2 ;  /* 0x0000002916137211 */ /* 0x000fe200010f0eff */
[C---:B------:R-:W-:Y:S01]  /*4600*/  IMAD R42, R3.reuse, 0x2, R38 ;  /* 0x00000002032a7824 */ /* 0x040fe200078e0226 */
[----:B------:R-:W1:Y:S01]  /*4610*/  LDS.128 R4, [R11+UR13] ;  /* 0x0000000d0b047984 */ /* 0x000e620008000c00 */
[-C--:B------:R-:W-:Y:S01]  /*4620*/  LEA R14, P1, R10, R39.reuse, 0x1 ;  /* 0x000000270a0e7211 */ /* 0x080fe200078208ff */
[----:B------:R-:W-:Y:S01]  /*4630*/  FFMA R40, R40, 0.69314718246459960938, R57 ;  /* 0x3f31721828287823 */ /* 0x000fe20000000039 */
[----:B------:R-:W-:Y:S01]  /*4640*/  LEA R20, P2, R8, R39, 0x1 ;  /* 0x0000002708147211 */ /* 0x000fe200078408ff */
[----:B------:R-:W-:Y:S01]  /*4650*/  IMAD R44, R3, 0x2, R42 ;  /* 0x00000002032c7824 */ /* 0x000fe200078e022a */
[-C--:B------:R-:W-:Y:S01]  /*4660*/  LEA.HI.X.SX32 R15, R10, R41.reuse, 0x1, P1 ;  /* 0x000000290a0f7211 */ /* 0x080fe200008f0eff */
[----:B0-----:R-:W-:Y:S01]  /*4670*/  UIMAD UR4, UR12, UR4, URZ ;  /* 0x000000040c0472a4 */ /* 0x001fe2000f8e02ff */
[----:B------:R-:W-:-:S02]  /*4680*/  LEA.HI.X.SX32 R21, R8, R41, 0x1, P2 ;  /* 0x0000002908157211 */ /* 0x000fc400010f0eff */
[----:B------:R-:W0:Y:S01]  /*4690*/  LDS.128 R8, [R11+UR13+0x800] ;  /* 0x0008000d0b087984 */ /* 0x000e220008000c00 */
[C---:B------:R-:W-:Y:S01]  /*46a0*/  LEA R48, R3.reuse, R44, 0x1 ;  /* 0x0000002c03307211 */ /* 0x040fe200078e08ff */
[----:B------:R-:W-:Y:S01]  /*46b0*/  USHF.L.U32 UR6, UR4, 0x2, URZ ;  /* 0x0000000204067899 */ /* 0x000fe200080006ff */
[-C--:B------:R-:W-:Y:S01]  /*46c0*/  LEA R24, P0, R26, R39.reuse, 0x1 ;  /* 0x000000271a187211 */ /* 0x080fe200078008ff */
[----:B------:R-:W-:Y:S01]  /*46d0*/  UIMAD.WIDE UR4, UR4, 0x4, URZ ;  /* 0x00000004040478a5 */ /* 0x000fe2000f8e02ff */
[----:B------:R-:W-:Y:S01]  /*46e0*/  LEA R22, P1, R28, R39, 0x1 ;  /* 0x000000271c167211 */ /* 0x000fe200078208ff */
[C---:B------:R-:W-:Y:S01]  /*46f0*/  IMAD R50, R3.reuse, 0x2, R48 ;  /* 0x0000000203327824 */ /* 0x040fe200078e0230 */
[----:B------:R-:W-:Y:S02]  /*4700*/  LEA.HI.X.SX32 R25, R26, R41, 0x1, P0 ;  /* 0x000000291a197211 */ /* 0x000fe400000f0eff */
[----:B------:R-:W-:Y:S01]  /*4710*/  LEA R26, P0, R32, R39, 0x1 ;  /* 0x00000027201a7211 */ /* 0x000fe200078008ff */
[----:B------:R-:W-:Y:S01]  /*4720*/  IMAD R52, R3, 0x2, R50 ;  /* 0x0000000203347824 */ /* 0x000fe200078e0232 */
[----:B------:R-:W-:-:S02]  /*4730*/  LEA.HI.X.SX32 R23, R28, R41, 0x1, P1 ;  /* 0x000000291c177211 */ /* 0x000fc400008f0eff */
[----:B------:R-:W-:Y:S01]  /*4740*/  LEA R28, P1, R34, R39, 0x1 ;  /* 0x00000027221c7211 */ /* 0x000fe200078208ff */
[----:B------:R-:W-:Y:S01]  /*4750*/  IMAD R3, R3, 0x2, R52 ;  /* 0x0000000203037824 */ /* 0x000fe200078e0234 */
[----:B------:R-:W-:Y:S02]  /*4760*/  LEA.HI.X.SX32 R27, R32, R41, 0x1, P0 ;  /* 0x00000029201b7211 */ /* 0x000fe400000f0eff */
[----:B------:R-:W-:Y:S02]  /*4770*/  LEA R32, P0, R38, R39, 0x1 ;  /* 0x0000002726207211 */ /* 0x000fe400078008ff */
[----:B------:R-:W-:Y:S02]  /*4780*/  LEA.HI.X.SX32 R29, R34, R41, 0x1, P1 ;  /* 0x00000029221d7211 */ /* 0x000fe400008f0eff */
[-C--:B------:R-:W-:Y:S02]  /*4790*/  LEA R34, P1, R42, R39.reuse, 0x1 ;  /* 0x000000272a227211 */ /* 0x080fe400078208ff */
[----:B------:R-:W-:-:S02]  /*47a0*/  LEA R36, P2, R44, R39, 0x1 ;  /* 0x000000272c247211 */ /* 0x000fc400078408ff */
[----:B------:R-:W-:Y:S02]  /*47b0*/  LEA.HI.X.SX32 R33, R38, R41, 0x1, P0 ;  /* 0x0000002926217211 */ /* 0x000fe400000f0eff */
[----:B------:R-:W-:Y:S02]  /*47c0*/  LEA R38, P3, R3, R39, 0x1 ;  /* 0x0000002703267211 */ /* 0x000fe400078608ff */
[-C--:B------:R-:W-:Y:S02]  /*47d0*/  LEA.HI.X.SX32 R35, R42, R41.reuse, 0x1, P1 ;  /* 0x000000292a237211 */ /* 0x080fe400008f0eff */
[----:B------:R-:W-:Y:S01]  /*47e0*/  LEA.HI.X.SX32 R37, R44, R41, 0x1, P2 ;  /* 0x000000292c257211 */ /* 0x000fe200010f0eff */
[----:B-1----:R1:W-:Y:S01]  /*47f0*/  STG.E.U16 desc[UR26][R12.64], R4 ;  /* 0x000000040c007986 */ /* 0x0023e2000c10151a */
[----:B------:R-:W-:Y:S02]  /*4800*/  PRMT R49, R4, 0x7632, R49 ;  /* 0x0000763204317816 */ /* 0x000fe40000000031 */
[----:B------:R-:W-:-:S02]  /*4810*/  LEA R46, P0, R48, R39, 0x1 ;  /* 0x00000027302e7211 */ /* 0x000fc400078008ff */
[-C--:B------:R-:W-:Y:S01]  /*4820*/  LEA R44, P1, R50, R39.reuse, 0x1 ;  /* 0x00000027322c7211 */ /* 0x080fe200078208ff */
[----:B------:R2:W-:Y:S01]  /*4830*/  STG.E.U16 desc[UR26][R14.64], R49 ;  /* 0x000000310e007986 */ /* 0x0005e2000c10151a */
[----:B------:R-:W-:Y:S02]  /*4840*/  LEA R42, P2, R52, R39, 0x1 ;  /* 0x00000027342a7211 */ /* 0x000fe400078408ff */
[-C--:B------:R-:W-:Y:S01]  /*4850*/  LEA.HI.X.SX32 R39, R3, R41.reuse, 0x1, P3 ;  /* 0x0000002903277211 */ /* 0x080fe200018f0eff */
[----:B------:R3:W-:Y:S01]  /*4860*/  STG.E.U16 desc[UR26][R16.64], R5 ;  /* 0x0000000510007986 */ /* 0x0007e2000c10151a */
[----:B------:R-:W-:Y:S02]  /*4870*/  PRMT R3, R5, 0x7632, R3 ;  /* 0x0000763205037816 */ /* 0x000fe40000000003 */
[----:B-1----:R-:W-:Y:S02]  /*4880*/  PRMT R13, R6, 0x7632, R13 ;  /* 0x00007632060d7816 */ /* 0x002fe4000000000d */
[----:B0-----:R-:W-:Y:S01]  /*4890*/  PRMT R4, R9, 0x7632, R4 ;  /* 0x0000763209047816 */ /* 0x001fe20000000004 */
[----:B------:R0:W-:Y:S01]  /*48a0*/  STG.E.U16 desc[UR26][R18.64], R3 ;  /* 0x0000000312007986 */ /* 0x0001e2000c10151a */
[----:B------:R-:W-:-:S02]  /*48b0*/  LEA.HI.X.SX32 R47, R48, R41, 0x1, P0 ;  /* 0x00000029302f7211 */ /* 0x000fc400000f0eff */
[----:B--2---:R-:W-:Y:S01]  /*48c0*/  PRMT R15, R7, 0x7632, R15 ;  /* 0x00007632070f7816 */ /* 0x004fe2000000000f */
[----:B------:R-:W-:Y:S01]  /*48d0*/  STG.E.U16 desc[UR26][R24.64], R6 ;  /* 0x0000000618007986 */ /* 0x000fe2000c10151a */
[-C--:B------:R-:W-:Y:S02]  /*48e0*/  LEA.HI.X.SX32 R45, R50, R41.reuse, 0x1, P1 ;  /* 0x00000029322d7211 */ /* 0x080fe400008f0eff */
[----:B---3--:R-:W-:Y:S01]  /*48f0*/  PRMT R17, R8, 0x7632, R17 ;  /* 0x0000763208117816 */ /* 0x008fe20000000011 */
[----:B------:R-:W-:Y:S01]  /*4900*/  STG.E.U16 desc[UR26][R22.64], R13 ;  /* 0x0000000d16007986 */ /* 0x000fe2000c10151a */
[----:B------:R-:W-:Y:S02]  /*4910*/  LEA.HI.X.SX32 R43, R52, R41, 0x1, P2 ;  /* 0x00000029342b7211 */ /* 0x000fe400010f0eff */
[----:B------:R-:W-:Y:S01]  /*4920*/  LOP3.LUT R30, R30, 0xf0, RZ, 0xc0, !PT ;  /* 0x000000f01e1e7812 */ /* 0x000fe200078ec0ff */
[----:B------:R1:W-:Y:S01]  /*4930*/  STG.E.U16 desc[UR26][R20.64], R7 ;  /* 0x0000000714007986 */ /* 0x0003e2000c10151a */
[----:B0-----:R-:W-:-:S02]  /*4940*/  PRMT R3, R10, 0x7632, R3 ;  /* 0x000076320a037816 */ /* 0x001fc40000000003 */
[----:B------:R-:W-:Y:S01]  /*4950*/  PRMT R19, R11, 0x7632, R19 ;  /* 0x000076320b137816 */ /* 0x000fe20000000013 */
[----:B------:R-:W-:Y:S01]  /*4960*/  STG.E.U16 desc[UR26][R26.64], R15 ;  /* 0x0000000f1a007986 */ /* 0x000fe2000c10151a */
[----:B------:R-:W-:Y:S01]  /*4970*/  ISETP.GE.U32.AND P0, PT, R0, 0x40, PT ;  /* 0x000000400000780c */ /* 0x000fe20003f06070 */
[C---:B------:R-:W-:Y:S02]  /*4980*/  IMAD.HI R0, R2.reuse, 0x4, RZ ;  /* 0x0000000402007827 */ /* 0x040fe400078e02ff */
[----:B------:R-:W-:Y:S04]  /*4990*/  STG.E.U16 desc[UR26][R28.64], R8 ;  /* 0x000000081c007986 */ /* 0x000fe8000c10151a */
[----:B------:R-:W-:Y:S01]  /*49a0*/  STG.E.U16 desc[UR26][R32.64], R17 ;  /* 0x0000001120007986 */ /* 0x000fe2000c10151a */
[----:B-1----:R-:W0:Y:S03]  /*49b0*/  LDC.64 R6, c[0x0][0x3a0] ;  /* 0x0000e800ff067b82 */ /* 0x002e260000000a00 */
[----:B------:R-:W-:Y:S04]  /*49c0*/  STG.E.U16 desc[UR26][R34.64], R9 ;  /* 0x0000000922007986 */ /* 0x000fe8000c10151a */
[----:B------:R-:W-:Y:S04]  /*49d0*/  STG.E.U16 desc[UR26][R36.64], R4 ;  /* 0x0000000424007986 */ /* 0x000fe8000c10151a */
[----:B------:R-:W-:Y:S04]  /*49e0*/  STG.E.U16 desc[UR26][R46.64], R10 ;  /* 0x0000000a2e007986 */ /* 0x000fe8000c10151a */
[----:B------:R1:W-:Y:S04]  /*49f0*/  STG.E.U16 desc[UR26][R44.64], R3 ;  /* 0x000000032c007986 */ /* 0x0003e8000c10151a */
[----:B------:R-:W-:Y:S04]  /*4a00*/  STG.E.U16 desc[UR26][R42.64], R11 ;  /* 0x0000000b2a007986 */ /* 0x000fe8000c10151a */
[----:B------:R-:W-:Y:S01]  /*4a10*/  STG.E.U16 desc[UR26][R38.64], R19 ;  /* 0x0000001326007986 */ /* 0x000fe2000c10151a */
[----:B------:R-:W-:Y:S01]  /*4a20*/  BAR.SYNC.DEFER_BLOCKING 0x0 ;  /* 0x0000000000007b1d */ /* 0x000fe20000010000 */
[----:B-1----:R-:W-:-:S05]  /*4a30*/  IMAD.SHL.U32 R3, R2, 0x4, RZ ;  /* 0x0000000402037824 */ /* 0x002fca00078e00ff */
[----:B0-----:R-:W-:-:S04]  /*4a40*/  IADD3 R2, P1, P2, R3, UR6, R6 ;  /* 0x0000000603027c10 */ /* 0x001fc8000fa3e006 */
[----:B------:R-:W-:Y:S01]  /*4a50*/  IADD3.X R3, PT, PT, R0, UR5, R7, P1, P2 ;  /* 0x0000000500037c10 */ /* 0x000fe20008fe4407 */
[----:B------:R-:W-:Y:S01]  /*4a60*/  STSM.16.M88 [R31], R40 ;  /* 0x000000281f007844 */ /* 0x000fe20000000000 */
[----:B------:R-:W-:Y:S06]  /*4a70*/  BAR.SYNC.DEFER_BLOCKING 0x0 ;  /* 0x0000000000007b1d */ /* 0x000fec0000010000 */
[----:B------:R-:W0:Y:S04]  /*4a80*/  LDSM.16.M88 R5, [R30+UR13] ;  /* 0x0000000d1e05783b */ /* 0x000e280008000000 */
[----:B0-----:R0:W-:Y:S01]  /*4a90*/  @!P0 STG.E desc[UR26][R2.64], R5 ;  /* 0x0000000502008986 */ /* 0x0011e2000c10191a */
[----:B------:R-:W-:Y:S06]  /*4aa0*/  BAR.SYNC.DEFER_BLOCKING 0x0 ;  /* 0x0000000000007b1d */ /* 0x000fec0000010000 */
[----:B------:R-:W-:Y:S05]  /*4ab0*/  BRA.U UP1, `(.L_x_22) ;  /* 0x0000000101a07547 */ /* 0x000fea000b800000 */
[----:B------:R-:W1:Y:S01]  /*4ac0*/  S2UR UR5, SR_CgaCtaId ;  /* 0x00000000000579c3 */ /* 0x000e620000008800 */
[----:B------:R-:W-:Y:S01]  /*4ad0*/  NOP ;  /* 0x0000000000007918 */ /* 0x000fe20000000000 */
[----:B------:R-:W-:Y:S01]  /*4ae0*/  UMOV UR4, 0x50 ;  /* 0x0000005000047882 */ /* 0x000fe20000000000 */
[----:B------:R-:W-:Y:S02]  /*4af0*/  IMAD.U32 R0, RZ, RZ, UR15 ;  /* 0x0000000fff007e24 */ /* 0x000fe4000f8e00ff */
[----:B0-----:R-:W-:Y:S02]  /*4b00*/  IMAD.MOV.U32 R3, RZ, RZ, 0x3 ;  /* 0x00000003ff037424 */ /* 0x001fe400078e00ff */
[----:B------:R-:W-:Y:S01]  /*4b10*/  IMAD.MOV.U32 R7, RZ, RZ, 0x1 ;  /* 0x00000001ff077424 */ /* 0x000fe200078e00ff */
[----:B------:R-:W-:-:S04]  /*4b20*/  LOP3.LUT R0, R0, 0xffff, RZ, 0xc0, !PT ;  /* 0x0000ffff00007812 */ /* 0x000fc800078ec0ff */
[----:B------:R-:W-:-:S05]  /*4b30*/  SHF.R.U32.HI R0, RZ, 0x5, R0 ;  /* 0x00000005ff007819 */ /* 0x000fca0000011600 */
[----:B------:R-:W-:Y:S01]  /*4b40*/  VIADD R2, R0, 0x10 ;  /* 0x0000001000027836 */ /* 0x000fe20000000000 */
[----:B------:R-:W-:Y:S01]  /*4b50*/  SHF.L.U32 R0, R3, R0, RZ ;  /* 0x0000000003007219 */ /* 0x000fe200000006ff */
[----:B-1----:R-:W-:-:S03]  /*4b60*/  ULEA UR6, UR5, UR4, 0x18 ;  /* 0x0000000405067291 */ /* 0x002fc6000f8ec0ff */
[----:B------:R-:W-:-:S04]  /*4b70*/  SHF.L.U32 R3, R7, R2, RZ ;  /* 0x0000000207037219 */ /* 0x000fc800000006ff */
[----:B------:R-:W-:Y:S02]  /*4b80*/  LOP3.LUT R0, R3, R0, RZ, 0xfc, !PT ;  /* 0x0000000003007212 */ /* 0x000fe400078efcff */
[----:B------:R-:W0:Y:S02]  /*4b90*/  LDS R5, [UR6] ;  /* 0x00000006ff057984 */ /* 0x000e240008000800 */
[C---:B------:R-:W-:Y:S02]  /*4ba0*/  LOP3.LUT R2, R0.reuse, 0xffff, RZ, 0xc0, !PT ;  /* 0x0000ffff00027812 */ /* 0x040fe400078ec0ff */
[----:B0-----:R-:W-:-:S04]  /*4bb0*/  LOP3.LUT R3, R0, 0xffff, R5, 0x80, !PT ;  /* 0x0000ffff00037812 */ /* 0x001fc800078e8005 */
[----:B------:R-:W-:-:S13]  /*4bc0*/  ISETP.NE.AND P0, PT, R3, R2, PT ;  /* 0x000000020300720c */ /* 0x000fda0003f05270 */
[----:B------:R-:W-:Y:S05]  /*4bd0*/  @P0 BRA `(.L_x_23) ;  /* 0x0000000000500947 */ /* 0x000fea0003800000 */
[----:B------:R-:W-:Y:S02]  /*4be0*/  SHF.R.U32.HI R5, RZ, 0x10, R5 ;  /* 0x00000010ff057819 */ /* 0x000fe40000011605 */
[----:B------:R-:W-:-:S04]  /*4bf0*/  SHF.R.U32.HI R2, RZ, 0x10, R0 ;  /* 0x00000010ff027819 */ /* 0x000fc80000011600 */
[----:B------:R-:W-:-:S04]  /*4c00*/  LOP3.LUT R5, R5, R2, RZ, 0xc0, !PT ;  /* 0x0000000205057212 */ /* 0x000fc800078ec0ff */
[----:B------:R-:W-:-:S13]  /*4c10*/  ISETP.NE.AND P0, PT, R5, R2, PT ;  /* 0x000000020500720c */ /* 0x000fda0003f05270 */
[----:B------:R-:W-:Y:S05]  /*4c20*/  @P0 BRA `(.L_x_24) ;  /* 0x0000000000300947 */ /* 0x000fea0003800000 */
[----:B------:R-:W-:Y:S01]  /*4c30*/  R2UR UR4, R0 ;  /* 0x00000000000472ca */ /* 0x000fe200000e0000 */
[----:B------:R-:W-:Y:S01]  /*4c40*/  VOTEU.ANY UR5, UPT, PT ;  /* 0x0000000000057886 */ /* 0x000fe200038e0100 */
[----:B------:R-:W0:Y:S01]  /*4c50*/  S2R R0, SR_LANEID ;  /* 0x0000000000007919 */ /* 0x000e220000000000 */
[----:B------:R-:W-:-:S10]  /*4c60*/  UFLO.U32 UR5, UR5 ;  /* 0x00000005000572bd */ /* 0x000fd400080e0000 */
[----:B------:R-:W-:-:S06]  /*4c70*/  ULOP3.LUT UR4, URZ, UR4, URZ, 0x33, !UPT ;  /* 0x00000004ff047292 */ /* 0x000fcc000f8e33ff */
[----:B------:R-:W-:-:S04]  /*4c80*/  IMAD.U32 R2, RZ, RZ, UR4 ;  /* 0x00000004ff027e24 */ /* 0x000fc8000f8e00ff */
[----:B------:R-:W1:Y:S02]  /*4c90*/  REDUX UR7, R2 ;  /* 0x00000000020773c4 */ /* 0x000e640000000000 */
[----:B------:R2:W-:Y:S01]  /*4ca0*/  UTCATOMSWS.AND URZ, UR4 ;  /* 0x0000000400ff79e3 */ /* 0x0005e20008000000 */
[----:B0-----:R-:W-:Y:S01]  /*4cb0*/  ISETP.EQ.U32.AND P0, PT, R0, UR5, PT ;  /* 0x0000000500007c0c */ /* 0x001fe2000bf02070 */
[----:B-1----:R-:W-:-:S12]  /*4cc0*/  IMAD.U32 R0, RZ, RZ, UR7 ;  /* 0x00000007ff007e24 */ /* 0x002fd8000f8e00ff */
[----:B------:R2:W-:Y:S01]  /*4cd0*/  @P0 ATOMS.AND RZ, [UR6], R0 ;  /* 0x00000000ffff098c */ /* 0x0005e2000a800006 */
[----:B------:R-:W-:Y:S05]  /*4ce0*/  BRA `(.L_x_22) ;  /* 0x0000000000147947 */ /* 0x000fea0003800000 */
.L_x_24:
[----:B------:R-:W-:-:S07]  /*4cf0*/  MOV R2, 0x4d10 ;  /* 0x00004d1000027802 */ /* 0x000fce0000000f00 */
[----:B------:R-:W-:Y:S05]  /*4d00*/  CALL.REL.NOINC `($__internal_0_$__cuda_sm10x_tcgen05_guardrail_trap_col_being_dealloced_not_returned_by_alloc) ;  /* 0x0000000000447944 */ /* 0x000fea0003c00000 */
[----:B------:R-:W-:Y:S05]  /*4d10*/  BRA `(.L_x_22) ;  /* 0x0000000000087947 */ /* 0x000fea0003800000 */
.L_x_23:
[----:B------:R-:W-:-:S07]  /*4d20*/  MOV R2, 0x4d40 ;  /* 0x00004d4000027802 */ /* 0x000fce0000000f00 */
[----:B------:R-:W-:Y:S05]  /*4d30*/  CALL.REL.NOINC `($__internal_2_$__cuda_sm10x_tcgen05_guardrail_trap_unallocated_columns_being_dealloced) ;  /* 0x0000000000507944 */ /* 0x000fea0003c00000 */
.L_x_22:
[----:B------:R-:W-:Y:S01]  /*4d40*/  NOP ;  /* 0x0000000000007918 */ /* 0x000fe20000000000 */
[----:B--2---:R-:W-:Y:S05]  /*4d50*/  EXIT ;  /* 0x000000000000794d */ /* 0x004fea0003800000 */
.L_x_8:
[----:B------:R-:W1:Y:S02]  /*4d60*/  SYNCS.PHASECHK.TRANS64.TRYWAIT P2, [UR13+0x1800], RZ ;  /* 0x001800ffff0075a7 */ /* 0x000e64000804110d */
[----:B-1----:R-:W-:Y:S05]  /*4d70*/  @!P2 BRA `(.L_x_8) ;  /* 0xfffffffc00f8a947 */ /* 0x002fea000383ffff */
[----:B------:R-:W-:Y:S05]  /*4d80*/  BRA `(.L_x_7) ;  /* 0xffffffc8001c7947 */ /* 0x000fea000383ffff */
.L_x_17:
[----:B------:R-:W2:Y:S02]  /*4d90*/  SYNCS.PHASECHK.TRANS64.TRYWAIT P3, [UR13+0x2810], RZ ;  /* 0x002810ffff0075a7 */ /* 0x000ea4000806110d */
[----:B--2---:R-:W-:Y:S05]  /*4da0*/  @!P3 BRA `(.L_x_17) ;  /* 0xfffffffc00f8b947 */ /* 0x004fea000383ffff */
[----:B------:R-:W-:Y:S05]  /*4db0*/  BRA `(.L_x_25) ;  /* 0xffffffdc00887947 */ /* 0x000fea000383ffff */
.L_x_18:
[----:B------:R-:W1:Y:S02]  /*4dc0*/  SYNCS.PHASECHK.TRANS64.TRYWAIT P0, [UR33], R17 ;  /* 0x00000011ff0075a7 */ /* 0x000e640008001121 */
[----:B-1----:R-:W-:Y:S05]  /*4dd0*/  @!P0 BRA `(.L_x_18) ;  /* 0xfffffffc00f88947 */ /* 0x002fea000383ffff */
[----:B------:R-:W-:Y:S05]  /*4de0*/  BRA `(.L_x_26) ;  /* 0xffffffe800107947 */ /* 0x000fea000383ffff */
.L_x_21:
[----:B------:R-:W0:Y:S02]  /*4df0*/  SYNCS.PHASECHK.TRANS64.TRYWAIT P0, [UR33], R3 ;  /* 0x00000003ff0075a7 */ /* 0x000e240008001121 */
[----:B0-----:R-:W-:Y:S05]  /*4e00*/  @!P0 BRA `(.L_x_21) ;  /* 0xfffffffc00f88947 */ /* 0x001fea000383ffff */
[----:B------:R-:W-:Y:S05]  /*4e10*/  BRA `(.L_x_27) ;  /* 0xffffffec00a47947 */ /* 0x000fea000383ffff */
        .weak           $__internal_0_$__cuda_sm10x_tcgen05_guardrail_trap_col_being_dealloced_not_returned_by_alloc
        .type           $__internal_0_$__cuda_sm10x_tcgen05_guardrail_trap_col_being_dealloced_not_returned_by_alloc,@function
        .size           $__internal_0_$__cuda_sm10x_tcgen05_guardrail_trap_col_being_dealloced_not_returned_by_alloc,($__internal_1_$__cuda_sm10x_tcgen05_guardrail_trap_phase_invalid_during_alloc - $__internal_0_$__cuda_sm10x_tcgen05_guardrail_trap_col_being_dealloced_not_returned_by_alloc)
$__internal_0_$__cuda_sm10x_tcgen05_guardrail_trap_col_being_dealloced_not_returned_by_alloc:
[----:B------:R-:W-:Y:S05]  /*4e20*/  BPT.TRAP 0x1 ;  /* 0x000000040000795c */ /* 0x000fea0000300000 */
[----:B------:R-:W-:-:S04]  /*4e30*/  IMAD.MOV.U32 R3, RZ, RZ, 0x0 ;  /* 0x00000000ff037424 */ /* 0x000fc800078e00ff */
[----:B------:R-:W-:Y:S05]  /*4e40*/  RET.REL.NODEC R2 `(attn_fwd) ;  /* 0xffffffb0026c7950 */ /* 0x000fea0003c3ffff */
        .weak           $__internal_1_$__cuda_sm10x_tcgen05_guardrail_trap_phase_invalid_during_alloc
        .type           $__internal_1_$__cuda_sm10x_tcgen05_guardrail_trap_phase_invalid_during_alloc,@function
        .size           $__internal_1_$__cuda_sm10x_tcgen05_guardrail_trap_phase_invalid_during_alloc,($__internal_2_$__cuda_sm10x_tcgen05_guardrail_trap_unallocated_columns_being_dealloced - $__internal_1_$__cuda_sm10x_tcgen05_guardrail_trap_phase_invalid_during_alloc)
$__internal_1_$__cuda_sm10x_tcgen05_guardrail_trap_phase_invalid_during_alloc:
[----:B------:R-:W-:Y:S05]  /*4e50*/  BPT.TRAP 0x1 ;  /* 0x000000040000795c */ /* 0x000fea0000300000 */
[----:B------:R-:W-:-:S04]  /*4e60*/  IMAD.MOV.U32 R3, RZ, RZ, 0x0 ;  /* 0x00000000ff037424 */ /* 0x000fc800078e00ff */
[----:B------:R-:W-:Y:S05]  /*4e70*/  RET.REL.NODEC R2 `(attn_fwd) ;  /* 0xffffffb002607950 */ /* 0x000fea0003c3ffff */
        .weak           $__internal_2_$__cuda_sm10x_tcgen05_guardrail_trap_unallocated_columns_being_dealloced
        .type           $__internal_2_$__cuda_sm10x_tcgen05_guardrail_trap_unallocated_columns_being_dealloced,@function
        .size           $__internal_2_$__cuda_sm10x_tcgen05_guardrail_trap_unallocated_columns_being_dealloced,(.L_x_31 - $__internal_2_$__cuda_sm10x_tcgen05_guardrail_trap_unallocated_columns_being_dealloced)
$__internal_2_$__cuda_sm10x_tcgen05_guardrail_trap_unallocated_columns_being_dealloced:
[----:B------:R-:W-:Y:S05]  /*4e80*/  BPT.TRAP 0x1 ;  /* 0x000000040000795c */ /* 0x000fea0000300000 */
[----:B------:R-:W-:-:S04]  /*4e90*/  IMAD.MOV.U32 R3, RZ, RZ, 0x0 ;  /* 0x00000000ff037424 */ /* 0x000fc800078e00ff */
[----:B------:R-:W-:Y:S05]  /*4ea0*/  RET.REL.NODEC R2 `(attn_fwd) ;  /* 0xffffffb002547950 */ /* 0x000fea0003c3ffff */
.L_x_28:
[----:B------:R-:W-:-:S00]  /*4eb0*/  BRA `(.L_x_28) ;  /* 0xfffffffc00fc7947 */ /* 0x000fc0000383ffff */
[----:B------:R-:W-:-:S00]  /*4ec0*/  NOP ;  /* 0x0000000000007918 */ /* 0x000fc00000000000 */
        /* <DEDUP_REMOVED lines=11> */
.L_x_31:


//--------------------- .nv.global.init           --------------------------
	.section	.nv.global.init,"aw",@progbits
.nv.global.init:
	.type		_$_str,@object
	.size		_$_str,(.L_3 - _$_str)
_$_str:
        /*0000*/ 	.byte	0x5f, 0x5f, 0x43, 0x55, 0x44, 0x41, 0x5f, 0x46, 0x54, 0x5a, 0x00
.L_3:


//--------------------- .nv.shared.attn_fwd       --------------------------
	.section	.nv.shared.attn_fwd,"aw",@nobits
	.sectionflags	@""
	.align	16
	.zero		1024


//--------------------- .nv.shared.reserved.0     --------------------------
	.section	.nv.shared.reserved.0,"aw",@nobits
	.align	8
	.weak		__nv_reservedSMEM_offset_0_alias
	.size		__nv_reservedSMEM_offset_0_alias, 0, 64
	.other		__nv_reservedSMEM_offset_0_alias,@"STO_CUDA_RESERVED_SHARED STV_DEFAULT"
__nv_reservedSMEM_offset_0_alias:
	.zero		0
.nv.shared.reserved.0:
	.zero		64
	.weak		__nv_reservedSMEM_allocation_phase
	.type		__nv_reservedSMEM_allocation_phase,@object
	.size		__nv_reservedSMEM_allocation_phase,(.L_0 - __nv_reservedSMEM_allocation_phase)
__nv_reservedSMEM_allocation_phase:
	.zero		1
.L_0:
	.zero		7
	.weak		__nv_reservedSMEM_devtool_atexit_pc
	.type		__nv_reservedSMEM_devtool_atexit_pc,@object
	.size		__nv_reservedSMEM_devtool_atexit_pc,(__nv_reservedSMEM_allocation_mask - __nv_reservedSMEM_devtool_atexit_pc)
__nv_reservedSMEM_devtool_atexit_pc:
	.zero		8
	.weak		__nv_reservedSMEM_allocation_mask
	.type		__nv_reservedSMEM_allocation_mask,@object
	.size		__nv_reservedSMEM_allocation_mask,(.L_2 - __nv_reservedSMEM_allocation_mask)
__nv_reservedSMEM_allocation_mask:
	.zero		4
.L_2:


//--------------------- .nv.constant0.attn_fwd    --------------------------
	.section	.nv.constant0.attn_fwd,"a",@progbits
	.sectionflags	@""
	.align	4
.nv.constant0.attn_fwd:
	.zero		1032


//--------------------- SYMBOLS --------------------------

	.type		.nv.reservedSmem.offset0,@object
	.size		.nv.reservedSmem.offset0,0x4
	.type		.nv.reservedSmem.cap,@object
	.size		.nv.reservedSmem.cap,0x4
